	.target	sm_100a

	.elftype	@"ET_EXEC"


//--------------------- .note.nv.tkinfo           --------------------------
	.section	.note.nv.tkinfo,"",@"SHT_NOTE"
	.sectionflags	@"SHF_NOTE_NV_TKINFO"
	.tkinfo
        /*0018*/ 	.word	0x00000002
        /*0030*/ 	.string	""
        /*0030*/ 	.string	"ptxas"
        /*0030*/ 	.string	"Cuda compilation tools, release 13.0, V13.0.88"
        /*0030*/ 	.string	"Build cuda_13.0.r13.0/compiler.36424714_0"
        /*0030*/ 	.string	"-arch sm_100a -m 64 "



//--------------------- .note.nv.cuinfo           --------------------------
	.section	.note.nv.cuinfo,"",@"SHT_NOTE"
	.sectionflags	@"SHF_NOTE_NV_CUINFO"
        /*0018*/ 	.short	0x0002
        /*001a*/ 	.short	0x0064
        /*001c*/ 	.short	0x0082
	.zero		2


//--------------------- .nv.info                  --------------------------
	.section	.nv.info,"",@"SHT_CUDA_INFO"
	.align	4


	//----- nvinfo : EIATTR_REGCOUNT
	.align		4
        /*0000*/ 	.byte	0x04, 0x2f
        /*0002*/ 	.short	(.L_20 - .L_19)
	.align		4
.L_19:
        /*0004*/ 	.word	index@(_ZN7cutlass13device_kernelINS_4gemm6kernel13GemmUniversalIN4cute5tupleIJiiiiEEENS1_10collective13CollectiveMmaINS1_35MainloopSm100TmaUmmaWarpSpecializedILi3ELi2ELi4ENS5_IJNS4_1CILi2EEESB_NSA_ILi1EEEEEEEENS5_IJNSA_ILi128EEENSA_ILi256EEENSA_ILi32EEEEEENS_12float_e4m3_tENS5_IJlSC_lEEESJ_SK_NS4_8TiledMMAINS4_8MMA_AtomIJNS4_10MMA_TraitsINS4_25SM100_MMA_F8F6F4_2x1SM_SSEJSJ_SJ_fSF_SG_NS4_17integral_constantINS4_4UMMA5MajorELSR_0EEESS_NSP_INSQ_7ScaleInELST_0EEESU_EEEEEENS4_6LayoutINS5_IJSC_SC_SC_EEENS5_IJNSA_ILi0EEESZ_SZ_EEEEENS5_IJNS4_10UnderscoreES12_S12_EEEEENS4_28SM100_TMA_2SM_LOAD_MULTICASTENS4_14ComposedLayoutINS4_7SwizzleILi1ELi4ELi3EEENS4_18smem_ptr_flag_bitsILi8EEENSX_INS5_IJNSA_ILi8EEESH_EEENS5_IJSH_SC_EEEEEEEvNS4_8identityENS4_18SM100_TMA_2SM_LOADES1F_vS1G_EENS_8epilogue10collective18CollectiveEpilogueINS1J_23Sm100TmaWarpSpecializedILi4ELi2ELi32ELb0ELb0EEEJNS5_IJNSA_ILi64EEESG_SH_EEENS5_IJNSX_IS1O_SC_EENSX_INS5_IJSH_SB_EEENS5_IJSC_SF_EEEEEEEESJ_SK_SJ_SK_NS1J_6fusion15FusionCallbacksIS1N_NS1V_17LinearCombinationISJ_fSJ_fLNS_15FloatRoundStyleE2EEES1P_S1U_JEEENS4_5SM1004TMEM4LOAD26SM100_TMEM_LOAD_32dp32b32xENS4_13SM90_TMA_LOADES1F_NS4_39AutoVectorizingCopyWithAssumedAlignmentILi128EEENS4_14SM90_TMA_STOREES1F_S27_S27_EEEvvEEEEvNT_6ParamsE)
        /*0008*/ 	.word	0x00000074


	//----- nvinfo : EIATTR_FRAME_SIZE
	.align		4
.L_20:
        /*000c*/ 	.byte	0x04, 0x11
        /*000e*/ 	.short	(.L_22 - .L_21)
	.align		4
.L_21:
        /*0010*/ 	.word	index@($__internal_2_$__cuda_sm10x_tcgen05_guardrail_trap_unallocated_columns_being_dealloced)
        /*0014*/ 	.word	0x00000000


	//----- nvinfo : EIATTR_FRAME_SIZE
	.align		4
.L_22:
        /*0018*/ 	.byte	0x04, 0x11
        /*001a*/ 	.short	(.L_24 - .L_23)
	.align		4
.L_23:
        /*001c*/ 	.word	index@($__internal_1_$__cuda_sm10x_tcgen05_guardrail_trap_phase_invalid_during_alloc)
        /*0020*/ 	.word	0x00000000


	//----- nvinfo : EIATTR_FRAME_SIZE
	.align		4
.L_24:
        /*0024*/ 	.byte	0x04, 0x11
        /*0026*/ 	.short	(.L_26 - .L_25)
	.align		4
.L_25:
        /*0028*/ 	.word	index@($__internal_0_$__cuda_sm10x_tcgen05_guardrail_trap_col_being_dealloced_not_returned_by_alloc)
        /*002c*/ 	.word	0x00000000


	//----- nvinfo : EIATTR_FRAME_SIZE
	.align		4
.L_26:
        /*0030*/ 	.byte	0x04, 0x11
        /*0032*/ 	.short	(.L_28 - .L_27)
	.align		4
.L_27:
        /*0034*/ 	.word	index@(_ZN7cutlass13device_kernelINS_4gemm6kernel13GemmUniversalIN4cute5tupleIJiiiiEEENS1_10collective13CollectiveMmaINS1_35MainloopSm100TmaUmmaWarpSpecializedILi3ELi2ELi4ENS5_IJNS4_1CILi2EEESB_NSA_ILi1EEEEEEEENS5_IJNSA_ILi128EEENSA_ILi256EEENSA_ILi32EEEEEENS_12float_e4m3_tENS5_IJlSC_lEEESJ_SK_NS4_8TiledMMAINS4_8MMA_AtomIJNS4_10MMA_TraitsINS4_25SM100_MMA_F8F6F4_2x1SM_SSEJSJ_SJ_fSF_SG_NS4_17integral_constantINS4_4UMMA5MajorELSR_0EEESS_NSP_INSQ_7ScaleInELST_0EEESU_EEEEEENS4_6LayoutINS5_IJSC_SC_SC_EEENS5_IJNSA_ILi0EEESZ_SZ_EEEEENS5_IJNS4_10UnderscoreES12_S12_EEEEENS4_28SM100_TMA_2SM_LOAD_MULTICASTENS4_14ComposedLayoutINS4_7SwizzleILi1ELi4ELi3EEENS4_18smem_ptr_flag_bitsILi8EEENSX_INS5_IJNSA_ILi8EEESH_EEENS5_IJSH_SC_EEEEEEEvNS4_8identityENS4_18SM100_TMA_2SM_LOADES1F_vS1G_EENS_8epilogue10collective18CollectiveEpilogueINS1J_23Sm100TmaWarpSpecializedILi4ELi2ELi32ELb0ELb0EEEJNS5_IJNSA_ILi64EEESG_SH_EEENS5_IJNSX_IS1O_SC_EENSX_INS5_IJSH_SB_EEENS5_IJSC_SF_EEEEEEEESJ_SK_SJ_SK_NS1J_6fusion15FusionCallbacksIS1N_NS1V_17LinearCombinationISJ_fSJ_fLNS_15FloatRoundStyleE2EEES1P_S1U_JEEENS4_5SM1004TMEM4LOAD26SM100_TMEM_LOAD_32dp32b32xENS4_13SM90_TMA_LOADES1F_NS4_39AutoVectorizingCopyWithAssumedAlignmentILi128EEENS4_14SM90_TMA_STOREES1F_S27_S27_EEEvvEEEEvNT_6ParamsE)
        /*0038*/ 	.word	0x00000000


	//----- nvinfo : EIATTR_MIN_STACK_SIZE
	.align		4
.L_28:
        /*003c*/ 	.byte	0x04, 0x12
        /*003e*/ 	.short	(.L_30 - .L_29)
	.align		4
.L_29:
        /*0040*/ 	.word	index@(_ZN7cutlass13device_kernelINS_4gemm6kernel13GemmUniversalIN4cute5tupleIJiiiiEEENS1_10collective13CollectiveMmaINS1_35MainloopSm100TmaUmmaWarpSpecializedILi3ELi2ELi4ENS5_IJNS4_1CILi2EEESB_NSA_ILi1EEEEEEEENS5_IJNSA_ILi128EEENSA_ILi256EEENSA_ILi32EEEEEENS_12float_e4m3_tENS5_IJlSC_lEEESJ_SK_NS4_8TiledMMAINS4_8MMA_AtomIJNS4_10MMA_TraitsINS4_25SM100_MMA_F8F6F4_2x1SM_SSEJSJ_SJ_fSF_SG_NS4_17integral_constantINS4_4UMMA5MajorELSR_0EEESS_NSP_INSQ_7ScaleInELST_0EEESU_EEEEEENS4_6LayoutINS5_IJSC_SC_SC_EEENS5_IJNSA_ILi0EEESZ_SZ_EEEEENS5_IJNS4_10UnderscoreES12_S12_EEEEENS4_28SM100_TMA_2SM_LOAD_MULTICASTENS4_14ComposedLayoutINS4_7SwizzleILi1ELi4ELi3EEENS4_18smem_ptr_flag_bitsILi8EEENSX_INS5_IJNSA_ILi8EEESH_EEENS5_IJSH_SC_EEEEEEEvNS4_8identityENS4_18SM100_TMA_2SM_LOADES1F_vS1G_EENS_8epilogue10collective18CollectiveEpilogueINS1J_23Sm100TmaWarpSpecializedILi4ELi2ELi32ELb0ELb0EEEJNS5_IJNSA_ILi64EEESG_SH_EEENS5_IJNSX_IS1O_SC_EENSX_INS5_IJSH_SB_EEENS5_IJSC_SF_EEEEEEEESJ_SK_SJ_SK_NS1J_6fusion15FusionCallbacksIS1N_NS1V_17LinearCombinationISJ_fSJ_fLNS_15FloatRoundStyleE2EEES1P_S1U_JEEENS4_5SM1004TMEM4LOAD26SM100_TMEM_LOAD_32dp32b32xENS4_13SM90_TMA_LOADES1F_NS4_39AutoVectorizingCopyWithAssumedAlignmentILi128EEENS4_14SM90_TMA_STOREES1F_S27_S27_EEEvvEEEEvNT_6ParamsE)
        /*0044*/ 	.word	0x00000000
.L_30:


//--------------------- .nv.compat                --------------------------
	.section	.nv.compat,"",@"SHT_CUDA_COMPAT_INFO"
	.align	4
        /*0000*/ 	.byte	0x02, 0x09, 0x01, 0x00, 0x02, 0x02, 0x02, 0x00, 0x02, 0x05, 0x05, 0x00, 0x03, 0x07, 0x01, 0x01
        /*0010*/ 	.byte	0x02, 0x03, 0x01, 0x00, 0x02, 0x06, 0x01, 0x00, 0x04, 0x0b, 0x08, 0x00, 0x09, 0x00, 0x00, 0x00
        /*0020*/ 	.byte	0x00, 0x00, 0x00, 0x00


//--------------------- .nv.info._ZN7cutlass13device_kernelINS_4gemm6kernel13GemmUniversalIN4cute5tupleIJiiiiEEENS1_10collective13CollectiveMmaINS1_35MainloopSm100TmaUmmaWarpSpecializedILi3ELi2ELi4ENS5_IJNS4_1CILi2EEESB_NSA_ILi1EEEEEEEENS5_IJNSA_ILi128EEENSA_ILi256EEENSA_ILi32EEEEEENS_12float_e4m3_tENS5_IJlSC_lEEESJ_SK_NS4_8TiledMMAINS4_8MMA_AtomIJNS4_10MMA_TraitsINS4_25SM100_MMA_F8F6F4_2x1SM_SSEJSJ_SJ_fSF_SG_NS4_17integral_constantINS4_4UMMA5MajorELSR_0EEESS_NSP_INSQ_7ScaleInELST_0EEESU_EEEEEENS4_6LayoutINS5_IJSC_SC_SC_EEENS5_IJNSA_ILi0EEESZ_SZ_EEEEENS5_IJNS4_10UnderscoreES12_S12_EEEEENS4_28SM100_TMA_2SM_LOAD_MULTICASTENS4_14ComposedLayoutINS4_7SwizzleILi1ELi4ELi3EEENS4_18smem_ptr_flag_bitsILi8EEENSX_INS5_IJNSA_ILi8EEESH_EEENS5_IJSH_SC_EEEEEEEvNS4_8identityENS4_18SM100_TMA_2SM_LOADES1F_vS1G_EENS_8epilogue10collective18CollectiveEpilogueINS1J_23Sm100TmaWarpSpecializedILi4ELi2ELi32ELb0ELb0EEEJNS5_IJNSA_ILi64EEESG_SH_EEENS5_IJNSX_IS1O_SC_EENSX_INS5_IJSH_SB_EEENS5_IJSC_SF_EEEEEEEESJ_SK_SJ_SK_NS1J_6fusion15FusionCallbacksIS1N_NS1V_17LinearCombinationISJ_fSJ_fLNS_15FloatRoundStyleE2EEES1P_S1U_JEEENS4_5SM1004TMEM4LOAD26SM100_TMEM_LOAD_32dp32b32xENS4_13SM90_TMA_LOADES1F_NS4_39AutoVectorizingCopyWithAssumedAlignmentILi128EEENS4_14SM90_TMA_STOREES1F_S27_S27_EEEvvEEEEvNT_6ParamsE --------------------------
	.section	.nv.info._ZN7cutlass13device_kernelINS_4gemm6kernel13GemmUniversalIN4cute5tupleIJiiiiEEENS1_10collective13CollectiveMmaINS1_35MainloopSm100TmaUmmaWarpSpecializedILi3ELi2ELi4ENS5_IJNS4_1CILi2EEESB_NSA_ILi1EEEEEEEENS5_IJNSA_ILi128EEENSA_ILi256EEENSA_ILi32EEEEEENS_12float_e4m3_tENS5_IJlSC_lEEESJ_SK_NS4_8TiledMMAINS4_8MMA_AtomIJNS4_10MMA_TraitsINS4_25SM100_MMA_F8F6F4_2x1SM_SSEJSJ_SJ_fSF_SG_NS4_17integral_constantINS4_4UMMA5MajorELSR_0EEESS_NSP_INSQ_7ScaleInELST_0EEESU_EEEEEENS4_6LayoutINS5_IJSC_SC_SC_EEENS5_IJNSA_ILi0EEESZ_SZ_EEEEENS5_IJNS4_10UnderscoreES12_S12_EEEEENS4_28SM100_TMA_2SM_LOAD_MULTICASTENS4_14ComposedLayoutINS4_7SwizzleILi1ELi4ELi3EEENS4_18smem_ptr_flag_bitsILi8EEENSX_INS5_IJNSA_ILi8EEESH_EEENS5_IJSH_SC_EEEEEEEvNS4_8identityENS4_18SM100_TMA_2SM_LOADES1F_vS1G_EENS_8epilogue10collective18CollectiveEpilogueINS1J_23Sm100TmaWarpSpecializedILi4ELi2ELi32ELb0ELb0EEEJNS5_IJNSA_ILi64EEESG_SH_EEENS5_IJNSX_IS1O_SC_EENSX_INS5_IJSH_SB_EEENS5_IJSC_SF_EEEEEEEESJ_SK_SJ_SK_NS1J_6fusion15FusionCallbacksIS1N_NS1V_17LinearCombinationISJ_fSJ_fLNS_15FloatRoundStyleE2EEES1P_S1U_JEEENS4_5SM1004TMEM4LOAD26SM100_TMEM_LOAD_32dp32b32xENS4_13SM90_TMA_LOADES1F_NS4_39AutoVectorizingCopyWithAssumedAlignmentILi128EEENS4_14SM90_TMA_STOREES1F_S27_S27_EEEvvEEEEvNT_6ParamsE,"",@"SHT_CUDA_INFO"
	.sectionflags	@""
	.align	4


	//----- nvinfo : EIATTR_CUDA_API_VERSION
	.align		4
        /*0000*/ 	.byte	0x04, 0x37
        /*0002*/ 	.short	(.L_32 - .L_31)
.L_31:
        /*0004*/ 	.word	0x00000082


	//----- nvinfo : EIATTR_KPARAM_INFO
	.align		4
.L_32:
        /*0008*/ 	.byte	0x04, 0x17
        /*000a*/ 	.short	(.L_34 - .L_33)
.L_33:
        /*000c*/ 	.word	0x00000000
        /*0010*/ 	.short	0x0000
        /*0012*/ 	.short	0x0000
        /*0014*/ 	.byte	0x00, 0xf0, 0x01, 0x20


	//----- nvinfo : EIATTR_AT_ENTRY_FRAGMENTS
	.align		4
.L_34:
        /*0018*/ 	.byte	0x04, 0x4f
        /*001a*/ 	.short	(.L_36 - .L_35)


	//   ....[0]....
.L_35:
        /*001c*/ 	.word	0x00000007


	//----- nvinfo : EIATTR_RESERVED_SMEM_USED
	.align		4
.L_36:
        /*0020*/ 	.byte	0x01, 0x41
	.zero		2


	//----- nvinfo : EIATTR_SPARSE_MMA_MASK
	.align		4
        /*0024*/ 	.byte	0x03, 0x50
        /*0026*/ 	.short	0x0000


	//----- nvinfo : EIATTR_TCGEN05_2CTA_USED
	.align		4
        /*0028*/ 	.byte	0x01, 0x52
	.zero		2


	//----- nvinfo : EIATTR_MAXREG_COUNT
	.align		4
        /*002c*/ 	.byte	0x03, 0x1b
        /*002e*/ 	.short	0x00ff


	//----- nvinfo : EIATTR_NUM_BARRIERS
	.align		4
        /*0030*/ 	.byte	0x02, 0x4c
        /*0032*/ 	.byte	0x07
	.zero		1


	//----- nvinfo : EIATTR_EXTERNS
	.align		4
        /*0034*/ 	.byte	0x04, 0x0f
        /*0036*/ 	.short	(.L_38 - .L_37)


	//   ....[0]....
	.align		4
.L_37:
        /*0038*/ 	.word	index@(__assertfail)


	//----- nvinfo : EIATTR_MERCURY_ISA_VERSION
	.align		4
.L_38:
        /*003c*/ 	.byte	0x03, 0x5f
        /*003e*/ 	.short	0x0101


	//----- nvinfo : EIATTR_INT_WARP_WIDE_INSTR_OFFSETS
	.align		4
        /*0040*/ 	.byte	0x04, 0x31
        /*0042*/ 	.short	(.L_40 - .L_39)


	//   ....[0]....
.L_39:
        /*0044*/ 	.word	0x00000d50


	//   ....[1]....
        /*0048*/ 	.word	0x00000df0


	//   ....[2]....
        /*004c*/ 	.word	0x00004090


	//   ....[3]....
        /*0050*/ 	.word	0x000040b0


	//   ....[4]....
        /*0054*/ 	.word	0x000040e0


	//   ....[5]....
        /*0058*/ 	.word	0x00004c50


	//   ....[6]....
        /*005c*/ 	.word	0x00004cf0


	//   ....[7]....
        /*0060*/ 	.word	0x00004da0


	//   ....[8]....
        /*0064*/ 	.word	0x00004e10


	//   ....[9]....
        /*0068*/ 	.word	0x00004ed0


	//   ....[10]....
        /*006c*/ 	.word	0x00004f70


	//   ....[11]....
        /*0070*/ 	.word	0x00004fe0


	//   ....[12]....
        /*0074*/ 	.word	0x000050a0


	//   ....[13]....
        /*0078*/ 	.word	0x00005140


	//   ....[14]....
        /*007c*/ 	.word	0x000051e0


	//   ....[15]....
        /*0080*/ 	.word	0x000052d0


	//   ....[16]....
        /*0084*/ 	.word	0x000053a0


	//----- nvinfo : EIATTR_COOP_GROUP_MASK_REGIDS
	.align		4
.L_40:
        /*0088*/ 	.byte	0x04, 0x29
        /*008a*/ 	.short	(.L_42 - .L_41)


	//   ....[0]....
.L_41:
        /*008c*/ 	.word	0xffffffff


	//   ....[1]....
        /*0090*/ 	.word	0xffffffff


	//   ....[2]....
        /*0094*/ 	.word	0xffffffff


	//   ....[3]....
        /*0098*/ 	.word	0xffffffff


	//   ....[4]....
        /*009c*/ 	.word	0xffffffff


	//   ....[5]....
        /*00a0*/ 	.word	0xffffffff


	//   ....[6]....
        /*00a4*/ 	.word	0xffffffff


	//   ....[7]....
        /*00a8*/ 	.word	0xffffffff


	//   ....[8]....
        /*00ac*/ 	.word	0xffffffff


	//   ....[9]....
        /*00b0*/ 	.word	0xffffffff


	//   ....[10]....
        /*00b4*/ 	.word	0xffffffff


	//   ....[11]....
        /*00b8*/ 	.word	0xffffffff


	//   ....[12]....
        /*00bc*/ 	.word	0xffffffff


	//   ....[13]....
        /*00c0*/ 	.word	0xffffffff


	//----- nvinfo : EIATTR_COOP_GROUP_INSTR_OFFSETS
	.align		4
.L_42:
        /*00c4*/ 	.byte	0x04, 0x28
        /*00c6*/ 	.short	(.L_44 - .L_43)


	//   ....[0]....
.L_43:
        /*00c8*/ 	.word	0x000000b0


	//   ....[1]....
        /*00cc*/ 	.word	0x00000520


	//   ....[2]....
        /*00d0*/ 	.word	0x000006c0


	//   ....[3]....
        /*00d4*/ 	.word	0x00000850


	//   ....[4]....
        /*00d8*/ 	.word	0x00000940


	//   ....[5]....
        /*00dc*/ 	.word	0x00000aa0


	//   ....[6]....
        /*00e0*/ 	.word	0x00000c30


	//   ....[7]....
        /*00e4*/ 	.word	0x00000e70


	//   ....[8]....
        /*00e8*/ 	.word	0x000021a0


	//   ....[9]....
        /*00ec*/ 	.word	0x00002fc0


	//   ....[10]....
        /*00f0*/ 	.word	0x00003490


	//   ....[11]....
        /*00f4*/ 	.word	0x000034c0


	//   ....[12]....
        /*00f8*/ 	.word	0x00003f90


	//   ....[13]....
        /*00fc*/ 	.word	0x000041a0


	//----- nvinfo : EIATTR_VRC_CTA_INIT_COUNT
	.align		4
.L_44:
        /*0100*/ 	.byte	0x02, 0x4a
        /*0102*/ 	.byte	0x80
	.zero		1


	//----- nvinfo : EIATTR_SYSCALL_OFFSETS
	.align		4
        /*0104*/ 	.byte	0x04, 0x46
        /*0106*/ 	.short	(.L_46 - .L_45)


	//   ....[0]....
.L_45:
        /*0108*/ 	.word	0x00005f20


	//   ....[1]....
        /*010c*/ 	.word	0x00006060


	//   ....[2]....
        /*0110*/ 	.word	0x00006880


	//   ....[3]....
        /*0114*/ 	.word	0x00007660


	//   ....[4]....
        /*0118*/ 	.word	0x000083f0


	//   ....[5]....
        /*011c*/ 	.word	0x000091a0


	//----- nvinfo : EIATTR_MBARRIER_INSTR_OFFSETS
	.align		4
.L_46:
        /*0120*/ 	.byte	0x04, 0x39
        /*0122*/ 	.short	(.L_48 - .L_47)


	//   ....[0]....
.L_47:
        /*0124*/ 	.word	0x00000650
        /*0128*/ 	.word	0x000000ff
        /*012c*/ 	.word	0x00000000
        /*0130*/ 	.short	0x0100
        /*0132*/ 	.byte	0x04
	.zero		1


	//   ....[1]....
        /*0134*/ 	.word	0x00000660
        /*0138*/ 	.word	0x000000ff
        /*013c*/ 	.word	0x00000018
        /*0140*/ 	.short	0x0100
        /*0142*/ 	.byte	0x04
	.zero		1


	//   ....[2]....
        /*0144*/ 	.word	0x00000670
        /*0148*/ 	.word	0x000000ff
        /*014c*/ 	.word	0x00000008
        /*0150*/ 	.short	0x0100
        /*0152*/ 	.byte	0x04
	.zero		1


	//   ....[3]....
        /*0154*/ 	.word	0x00000680
        /*0158*/ 	.word	0x000000ff
        /*015c*/ 	.word	0x00000020
        /*0160*/ 	.short	0x0100
        /*0162*/ 	.byte	0x04
	.zero		1


	//   ....[4]....
        /*0164*/ 	.word	0x00000690
        /*0168*/ 	.word	0x000000ff
        /*016c*/ 	.word	0x00000010
        /*0170*/ 	.short	0x0100
        /*0172*/ 	.byte	0x04
	.zero		1


	//   ....[5]....
        /*0174*/ 	.word	0x000006a0
        /*0178*/ 	.word	0x000000ff
        /*017c*/ 	.word	0x00000028
        /*0180*/ 	.short	0x0100
        /*0182*/ 	.byte	0x04
	.zero		1


	//   ....[6]....
        /*0184*/ 	.word	0x000007c0
        /*0188*/ 	.word	0x000000ff
        /*018c*/ 	.word	0x00000030
        /*0190*/ 	.short	0x0100
        /*0192*/ 	.byte	0x04
	.zero		1


	//   ....[7]....
        /*0194*/ 	.word	0x000007d0
        /*0198*/ 	.word	0x000000ff
        /*019c*/ 	.word	0x00000050
        /*01a0*/ 	.short	0x0100
        /*01a2*/ 	.byte	0x04
	.zero		1


	//   ....[8]....
        /*01a4*/ 	.word	0x000007e0
        /*01a8*/ 	.word	0x000000ff
        /*01ac*/ 	.word	0x00000038
        /*01b0*/ 	.short	0x0100
        /*01b2*/ 	.byte	0x04
	.zero		1


	//   ....[9]....
        /*01b4*/ 	.word	0x000007f0
        /*01b8*/ 	.word	0x000000ff
        /*01bc*/ 	.word	0x00000058
        /*01c0*/ 	.short	0x0100
        /*01c2*/ 	.byte	0x04
	.zero		1


	//   ....[10]....
        /*01c4*/ 	.word	0x00000800
        /*01c8*/ 	.word	0x000000ff
        /*01cc*/ 	.word	0x00000040
        /*01d0*/ 	.short	0x0100
        /*01d2*/ 	.byte	0x04
	.zero		1


	//   ....[11]....
        /*01d4*/ 	.word	0x00000810
        /*01d8*/ 	.word	0x000000ff
        /*01dc*/ 	.word	0x00000060
        /*01e0*/ 	.short	0x0100
        /*01e2*/ 	.byte	0x04
	.zero		1


	//   ....[12]....
        /*01e4*/ 	.word	0x00000820
        /*01e8*/ 	.word	0x000000ff
        /*01ec*/ 	.word	0x00000048
        /*01f0*/ 	.short	0x0100
        /*01f2*/ 	.byte	0x04
	.zero		1


	//   ....[13]....
        /*01f4*/ 	.word	0x00000830
        /*01f8*/ 	.word	0x000000ff
        /*01fc*/ 	.word	0x00000068
        /*0200*/ 	.short	0x0100
        /*0202*/ 	.byte	0x04
	.zero		1


	//   ....[14]....
        /*0204*/ 	.word	0x00000910
        /*0208*/ 	.word	0x000000ff
        /*020c*/ 	.word	0x00000070
        /*0210*/ 	.short	0x0100
        /*0212*/ 	.byte	0x06
	.zero		1


	//   ....[15]....
        /*0214*/ 	.word	0x00000920
        /*0218*/ 	.word	0x000000ff
        /*021c*/ 	.word	0x00000078
        /*0220*/ 	.short	0x0100
        /*0222*/ 	.byte	0x06
	.zero		1


	//   ....[16]....
        /*0224*/ 	.word	0x00000a50
        /*0228*/ 	.word	0x000000ff
        /*022c*/ 	.word	0x00000080
        /*0230*/ 	.short	0x0100
        /*0232*/ 	.byte	0x06
	.zero		1


	//   ....[17]....
        /*0234*/ 	.word	0x00000a60
        /*0238*/ 	.word	0x000000ff
        /*023c*/ 	.word	0x00000090
        /*0240*/ 	.short	0x0100
        /*0242*/ 	.byte	0x06
	.zero		1


	//   ....[18]....
        /*0244*/ 	.word	0x00000a70
        /*0248*/ 	.word	0x000000ff
        /*024c*/ 	.word	0x00000088
        /*0250*/ 	.short	0x0100
        /*0252*/ 	.byte	0x06
	.zero		1


	//   ....[19]....
        /*0254*/ 	.word	0x00000a80
        /*0258*/ 	.word	0x000000ff
        /*025c*/ 	.word	0x00000098
        /*0260*/ 	.short	0x0100
        /*0262*/ 	.byte	0x06
	.zero		1


	//   ....[20]....
        /*0264*/ 	.word	0x00000ba0
        /*0268*/ 	.word	0x000000ff
        /*026c*/ 	.word	0x000000a0
        /*0270*/ 	.short	0x0100
        /*0272*/ 	.byte	0x04
	.zero		1


	//   ....[21]....
        /*0274*/ 	.word	0x00000bb0
        /*0278*/ 	.word	0x000000ff
        /*027c*/ 	.word	0x000000c0
        /*0280*/ 	.short	0x0100
        /*0282*/ 	.byte	0x04
	.zero		1


	//   ....[22]....
        /*0284*/ 	.word	0x00000bc0
        /*0288*/ 	.word	0x000000ff
        /*028c*/ 	.word	0x000000a8
        /*0290*/ 	.short	0x0100
        /*0292*/ 	.byte	0x04
	.zero		1


	//   ....[23]....
        /*0294*/ 	.word	0x00000bd0
        /*0298*/ 	.word	0x000000ff
        /*029c*/ 	.word	0x000000c8
        /*02a0*/ 	.short	0x0100
        /*02a2*/ 	.byte	0x04
	.zero		1


	//   ....[24]....
        /*02a4*/ 	.word	0x00000be0
        /*02a8*/ 	.word	0x000000ff
        /*02ac*/ 	.word	0x000000b0
        /*02b0*/ 	.short	0x0100
        /*02b2*/ 	.byte	0x04
	.zero		1


	//   ....[25]....
        /*02b4*/ 	.word	0x00000bf0
        /*02b8*/ 	.word	0x000000ff
        /*02bc*/ 	.word	0x000000d0
        /*02c0*/ 	.short	0x0100
        /*02c2*/ 	.byte	0x04
	.zero		1


	//   ....[26]....
        /*02c4*/ 	.word	0x00000c00
        /*02c8*/ 	.word	0x000000ff
        /*02cc*/ 	.word	0x000000b8
        /*02d0*/ 	.short	0x0100
        /*02d2*/ 	.byte	0x04
	.zero		1


	//   ....[27]....
        /*02d4*/ 	.word	0x00000c10
        /*02d8*/ 	.word	0x000000ff
        /*02dc*/ 	.word	0x000000d8
        /*02e0*/ 	.short	0x0100
        /*02e2*/ 	.byte	0x04
	.zero		1


	//   ....[28]....
        /*02e4*/ 	.word	0x00000d00
        /*02e8*/ 	.word	0x000000ff
        /*02ec*/ 	.word	0x000000e0
        /*02f0*/ 	.short	0x0100
        /*02f2*/ 	.byte	0x04
	.zero		1


	//   ....[29]....
        /*02f4*/ 	.word	0x00000d10
        /*02f8*/ 	.word	0x000000ff
        /*02fc*/ 	.word	0x000000f0
        /*0300*/ 	.short	0x0100
        /*0302*/ 	.byte	0x04
	.zero		1


	//   ....[30]....
        /*0304*/ 	.word	0x00000d20
        /*0308*/ 	.word	0x000000ff
        /*030c*/ 	.word	0x000000e8
        /*0310*/ 	.short	0x0100
        /*0312*/ 	.byte	0x04
	.zero		1


	//   ....[31]....
        /*0314*/ 	.word	0x00000d30
        /*0318*/ 	.word	0x000000ff
        /*031c*/ 	.word	0x000000f8
        /*0320*/ 	.short	0x0100
        /*0322*/ 	.byte	0x04
	.zero		1


	//   ....[32]....
        /*0324*/ 	.word	0x00000e30
        /*0328*/ 	.word	0x000000ff
        /*032c*/ 	.word	0x00000100
        /*0330*/ 	.short	0x0100
        /*0332*/ 	.byte	0x06
	.zero		1


	//   ....[33]....
        /*0334*/ 	.word	0x000019f0
        /*0338*/ 	.word	0x00000000
        /*033c*/ 	.word	0x000000f0
        /*0340*/ 	.short	0x010a
        /*0342*/ 	.byte	0xff
	.zero		1


	//   ....[34]....
        /*0344*/ 	.word	0x00001a10
        /*0348*/ 	.word	0x00000000
        /*034c*/ 	.word	0x000000e0
        /*0350*/ 	.short	0x0101
        /*0352*/ 	.byte	0xff
	.zero		1


	//   ....[35]....
        /*0354*/ 	.word	0x00001ac0
        /*0358*/ 	.word	0x000000ff
        /*035c*/ 	.word	0x00000018
        /*0360*/ 	.short	0x010a
        /*0362*/ 	.byte	0x04
	.zero		1


	//   ....[36]....
        /*0364*/ 	.word	0x00001b90
        /*0368*/ 	.word	0x000000ff
        /*036c*/ 	.word	0x00000018
        /*0370*/ 	.short	0x010a
        /*0372*/ 	.byte	0x21
	.zero		1


	//   ....[37]....
        /*0374*/ 	.word	0x00001d40
        /*0378*/ 	.word	0x000000ff
        /*037c*/ 	.word	0x00000018
        /*0380*/ 	.short	0x010a
        /*0382*/ 	.byte	0x05
	.zero		1


	//   ....[38]....
        /*0384*/ 	.word	0x00001e50
        /*0388*/ 	.word	0x000000ff
        /*038c*/ 	.word	0x00000078
        /*0390*/ 	.short	0x0101
        /*0392*/ 	.byte	0x0d
	.zero		1


	//   ....[39]....
        /*0394*/ 	.word	0x00001e70
        /*0398*/ 	.word	0x000000ff
        /*039c*/ 	.word	0x00000018
        /*03a0*/ 	.short	0x010a
        /*03a2*/ 	.byte	0x04
	.zero		1


	//   ....[40]....
        /*03a4*/ 	.word	0x00001ef0
        /*03a8*/ 	.word	0x000000ff
        /*03ac*/ 	.word	0x00000018
        /*03b0*/ 	.short	0x010a
        /*03b2*/ 	.byte	0x11
	.zero		1


	//   ....[41]....
        /*03b4*/ 	.word	0x00002090
        /*03b8*/ 	.word	0x000000ff
        /*03bc*/ 	.word	0x00000018
        /*03c0*/ 	.short	0x010a
        /*03c2*/ 	.byte	0x05
	.zero		1


	//   ....[42]....
        /*03c4*/ 	.word	0x000021d0
        /*03c8*/ 	.word	0x00000003
        /*03cc*/ 	.word	0x00000080
        /*03d0*/ 	.short	0x010a
        /*03d2*/ 	.byte	0xff
	.zero		1


	//   ....[43]....
        /*03d4*/ 	.word	0x00002320
        /*03d8*/ 	.word	0x00000000
        /*03dc*/ 	.word	0x00000000
        /*03e0*/ 	.short	0x0101
        /*03e2*/ 	.byte	0xff
	.zero		1


	//   ....[44]....
        /*03e4*/ 	.word	0x000028d0
        /*03e8*/ 	.word	0x000000ff
        /*03ec*/ 	.word	0x00000000
        /*03f0*/ 	.short	0x010a
        /*03f2*/ 	.byte	0x04
	.zero		1


	//   ....[45]....
        /*03f4*/ 	.word	0x00002960
        /*03f8*/ 	.word	0x000000ff
        /*03fc*/ 	.word	0x00000000
        /*0400*/ 	.short	0x010a
        /*0402*/ 	.byte	0x05
	.zero		1


	//   ....[46]....
        /*0404*/ 	.word	0x00002a00
        /*0408*/ 	.word	0x00000000
        /*040c*/ 	.word	0x00000000
        /*0410*/ 	.short	0x010a
        /*0412*/ 	.byte	0xff
	.zero		1


	//   ....[47]....
        /*0414*/ 	.word	0x00002b20
        /*0418*/ 	.word	0x00000002
        /*041c*/ 	.word	0x000000e0
        /*0420*/ 	.short	0x010a
        /*0422*/ 	.byte	0xff
	.zero		1


	//   ....[48]....
        /*0424*/ 	.word	0x00002b80
        /*0428*/ 	.word	0x00000004
        /*042c*/ 	.word	0x00000000
        /*0430*/ 	.short	0x0101
        /*0432*/ 	.byte	0xff
	.zero		1


	//   ....[49]....
        /*0434*/ 	.word	0x00002ba0
        /*0438*/ 	.word	0x000000ff
        /*043c*/ 	.word	0x00000090
        /*0440*/ 	.short	0x010a
        /*0442*/ 	.byte	0x04
	.zero		1


	//   ....[50]....
        /*0444*/ 	.word	0x00002cc0
        /*0448*/ 	.word	0x00000002
        /*044c*/ 	.word	0x00000080
        /*0450*/ 	.short	0x010a
        /*0452*/ 	.byte	0xff
	.zero		1


	//   ....[51]....
        /*0454*/ 	.word	0x00002dd0
        /*0458*/ 	.word	0x00000002
        /*045c*/ 	.word	0x00000000
        /*0460*/ 	.short	0x0101
        /*0462*/ 	.byte	0xff
	.zero		1


	//   ....[52]....
        /*0464*/ 	.word	0x00002e60
        /*0468*/ 	.word	0x000000ff
        /*046c*/ 	.word	0x00000090
        /*0470*/ 	.short	0x0106
        /*0472*/ 	.byte	0x04
	.zero		1


	//   ....[53]....
        /*0474*/ 	.word	0x00002e80
        /*0478*/ 	.word	0x000000ff
        /*047c*/ 	.word	0x00000090
        /*0480*/ 	.short	0x010a
        /*0482*/ 	.byte	0x04
	.zero		1


	//   ....[54]....
        /*0484*/ 	.word	0x00002f10
        /*0488*/ 	.word	0x000000ff
        /*048c*/ 	.word	0x00000090
        /*0490*/ 	.short	0x0106
        /*0492*/ 	.byte	0x07
	.zero		1


	//   ....[55]....
        /*0494*/ 	.word	0x00002f50
        /*0498*/ 	.word	0x00000000
        /*049c*/ 	.word	0x00000090
        /*04a0*/ 	.short	0x010a
        /*04a2*/ 	.byte	0xff
	.zero		1


	//   ....[56]....
        /*04a4*/ 	.word	0x00003190
        /*04a8*/ 	.word	0x000000ff
        /*04ac*/ 	.word	0x00000008
        /*04b0*/ 	.short	0x010a
        /*04b2*/ 	.byte	0x05
	.zero		1


	//   ....[57]....
        /*04b4*/ 	.word	0x000031b0
        /*04b8*/ 	.word	0x000000ff
        /*04bc*/ 	.word	0x00000008
        /*04c0*/ 	.short	0x010a
        /*04c2*/ 	.byte	0x05
	.zero		1


	//   ....[58]....
        /*04c4*/ 	.word	0x00003340
        /*04c8*/ 	.word	0x000000ff
        /*04cc*/ 	.word	0x00000008
        /*04d0*/ 	.short	0x010a
        /*04d2*/ 	.byte	0x05
	.zero		1


	//   ....[59]....
        /*04d4*/ 	.word	0x00003360
        /*04d8*/ 	.word	0x000000ff
        /*04dc*/ 	.word	0x00000008
        /*04e0*/ 	.short	0x010a
        /*04e2*/ 	.byte	0x05
	.zero		1


	//   ....[60]....
        /*04e4*/ 	.word	0x00003420
        /*04e8*/ 	.word	0x000000ff
        /*04ec*/ 	.word	0x00000000
        /*04f0*/ 	.short	0x0101
        /*04f2*/ 	.byte	0x04
	.zero		1


	//   ....[61]....
        /*04f4*/ 	.word	0x00003700
        /*04f8*/ 	.word	0x00000000
        /*04fc*/ 	.word	0x00000080
        /*0500*/ 	.short	0x010a
        /*0502*/ 	.byte	0xff
	.zero		1


	//   ....[62]....
        /*0504*/ 	.word	0x000037c0
        /*0508*/ 	.word	0x00000000
        /*050c*/ 	.word	0x00000000
        /*0510*/ 	.short	0x0101
        /*0512*/ 	.byte	0xff
	.zero		1


	//   ....[63]....
        /*0514*/ 	.word	0x00003870
        /*0518*/ 	.word	0x000000ff
        /*051c*/ 	.word	0x00000000
        /*0520*/ 	.short	0x010a
        /*0522*/ 	.byte	0x04
	.zero		1


	//   ....[64]....
        /*0524*/ 	.word	0x00003880
        /*0528*/ 	.word	0x000000ff
        /*052c*/ 	.word	0x000000c0
        /*0530*/ 	.short	0x010a
        /*0532*/ 	.byte	0x13
	.zero		1


	//   ....[65]....
        /*0534*/ 	.word	0x00003940
        /*0538*/ 	.word	0x000000ff
        /*053c*/ 	.word	0x00000000
        /*0540*/ 	.short	0x010a
        /*0542*/ 	.byte	0x06
	.zero		1


	//   ....[66]....
        /*0544*/ 	.word	0x00003a60
        /*0548*/ 	.word	0x000000ff
        /*054c*/ 	.word	0x00000000
        /*0550*/ 	.short	0x010a
        /*0552*/ 	.byte	0x04
	.zero		1


	//   ....[67]....
        /*0554*/ 	.word	0x00003c80
        /*0558*/ 	.word	0x000000ff
        /*055c*/ 	.word	0x00000000
        /*0560*/ 	.short	0x010a
        /*0562*/ 	.byte	0x04
	.zero		1


	//   ....[68]....
        /*0564*/ 	.word	0x00003d10
        /*0568*/ 	.word	0x000000ff
        /*056c*/ 	.word	0x00000000
        /*0570*/ 	.short	0x010a
        /*0572*/ 	.byte	0x05
	.zero		1


	//   ....[69]....
        /*0574*/ 	.word	0x00003da0
        /*0578*/ 	.word	0x000000ff
        /*057c*/ 	.word	0x00000000
        /*0580*/ 	.short	0x010a
        /*0582*/ 	.byte	0x05
	.zero		1


	//   ....[70]....
        /*0584*/ 	.word	0x00003e40
        /*0588*/ 	.word	0x00000000
        /*058c*/ 	.word	0x00000000
        /*0590*/ 	.short	0x010a
        /*0592*/ 	.byte	0xff
	.zero		1


	//   ....[71]....
        /*0594*/ 	.word	0x00003e80
        /*0598*/ 	.word	0x00000000
        /*059c*/ 	.word	0x00000000
        /*05a0*/ 	.short	0x010a
        /*05a2*/ 	.byte	0xff
	.zero		1


	//   ....[72]....
        /*05a4*/ 	.word	0x00003ef0
        /*05a8*/ 	.word	0x000000ff
        /*05ac*/ 	.word	0x00000000
        /*05b0*/ 	.short	0x0101
        /*05b2*/ 	.byte	0x04
	.zero		1


	//   ....[73]....
        /*05b4*/ 	.word	0x00003f30
        /*05b8*/ 	.word	0x000000ff
        /*05bc*/ 	.word	0x00000100
        /*05c0*/ 	.short	0x010a
        /*05c2*/ 	.byte	0x0d
	.zero		1


	//   ....[74]....
        /*05c4*/ 	.word	0x00003f80
        /*05c8*/ 	.word	0x000000ff
        /*05cc*/ 	.word	0x00000000
        /*05d0*/ 	.short	0x0101
        /*05d2*/ 	.byte	0x04
	.zero		1


	//   ....[75]....
        /*05d4*/ 	.word	0x00004450
        /*05d8*/ 	.word	0x0000000c
        /*05dc*/ 	.word	0x00000080
        /*05e0*/ 	.short	0x010a
        /*05e2*/ 	.byte	0xff
	.zero		1


	//   ....[76]....
        /*05e4*/ 	.word	0x000045c0
        /*05e8*/ 	.word	0x00000000
        /*05ec*/ 	.word	0x00000000
        /*05f0*/ 	.short	0x0101
        /*05f2*/ 	.byte	0xff
	.zero		1


	//   ....[77]....
        /*05f4*/ 	.word	0x00004a50
        /*05f8*/ 	.word	0x000000ff
        /*05fc*/ 	.word	0x00000078
        /*0600*/ 	.short	0x010a
        /*0602*/ 	.byte	0x15
	.zero		1


	//   ....[78]....
        /*0604*/ 	.word	0x00004bd0
        /*0608*/ 	.word	0x000000ff
        /*060c*/ 	.word	0x00000050
        /*0610*/ 	.short	0x010a
        /*0612*/ 	.byte	0x15
	.zero		1


	//   ....[79]....
        /*0614*/ 	.word	0x00004dc0
        /*0618*/ 	.word	0x000000ff
        /*061c*/ 	.word	0x00000030
        /*0620*/ 	.short	0x010b
        /*0622*/ 	.byte	0x15
	.zero		1


	//   ....[80]....
        /*0624*/ 	.word	0x00004dd0
        /*0628*/ 	.word	0x000000ff
        /*062c*/ 	.word	0x00000000
        /*0630*/ 	.short	0x0101
        /*0632*/ 	.byte	0x2e
	.zero		1


	//   ....[81]....
        /*0634*/ 	.word	0x00004de0
        /*0638*/ 	.word	0x000000ff
        /*063c*/ 	.word	0x00000058
        /*0640*/ 	.short	0x010a
        /*0642*/ 	.byte	0x15
	.zero		1


	//   ....[82]....
        /*0644*/ 	.word	0x00004f90
        /*0648*/ 	.word	0x000000ff
        /*064c*/ 	.word	0x00000038
        /*0650*/ 	.short	0x010b
        /*0652*/ 	.byte	0x15
	.zero		1


	//   ....[83]....
        /*0654*/ 	.word	0x00004fa0
        /*0658*/ 	.word	0x000000ff
        /*065c*/ 	.word	0x00000000
        /*0660*/ 	.short	0x0101
        /*0662*/ 	.byte	0x27
	.zero		1


	//   ....[84]....
        /*0664*/ 	.word	0x00004fb0
        /*0668*/ 	.word	0x000000ff
        /*066c*/ 	.word	0x00000060
        /*0670*/ 	.short	0x010a
        /*0672*/ 	.byte	0x15
	.zero		1


	//   ....[85]....
        /*0674*/ 	.word	0x00005160
        /*0678*/ 	.word	0x000000ff
        /*067c*/ 	.word	0x00000040
        /*0680*/ 	.short	0x010b
        /*0682*/ 	.byte	0x15
	.zero		1


	//   ....[86]....
        /*0684*/ 	.word	0x00005170
        /*0688*/ 	.word	0x000000ff
        /*068c*/ 	.word	0x00000000
        /*0690*/ 	.short	0x0101
        /*0692*/ 	.byte	0x26
	.zero		1


	//   ....[87]....
        /*0694*/ 	.word	0x00005180
        /*0698*/ 	.word	0x000000ff
        /*069c*/ 	.word	0x00000068
        /*06a0*/ 	.short	0x010a
        /*06a2*/ 	.byte	0x15
	.zero		1


	//   ....[88]....
        /*06a4*/ 	.word	0x000053c0
        /*06a8*/ 	.word	0x000000ff
        /*06ac*/ 	.word	0x00000048
        /*06b0*/ 	.short	0x010b
        /*06b2*/ 	.byte	0x15
	.zero		1


	//   ....[89]....
        /*06b4*/ 	.word	0x000053d0
        /*06b8*/ 	.word	0x000000ff
        /*06bc*/ 	.word	0x00000000
        /*06c0*/ 	.short	0x0101
        /*06c2*/ 	.byte	0x25
	.zero		1


	//   ....[90]....
        /*06c4*/ 	.word	0x00005410
        /*06c8*/ 	.word	0x000000ff
        /*06cc*/ 	.word	0x00000050
        /*06d0*/ 	.short	0x010a
        /*06d2*/ 	.byte	0x15
	.zero		1


	//   ....[91]....
        /*06d4*/ 	.word	0x00005430
        /*06d8*/ 	.word	0x000000ff
        /*06dc*/ 	.word	0x00000058
        /*06e0*/ 	.short	0x010a
        /*06e2*/ 	.byte	0x15
	.zero		1


	//   ....[92]....
        /*06e4*/ 	.word	0x00005450
        /*06e8*/ 	.word	0x000000ff
        /*06ec*/ 	.word	0x00000060
        /*06f0*/ 	.short	0x010a
        /*06f2*/ 	.byte	0x15
	.zero		1


	//   ....[93]....
        /*06f4*/ 	.word	0x00005490
        /*06f8*/ 	.word	0x00000000
        /*06fc*/ 	.word	0x00000068
        /*0700*/ 	.short	0x010a
        /*0702*/ 	.byte	0xff
	.zero		1


	//   ....[94]....
        /*0704*/ 	.word	0x000057b0
        /*0708*/ 	.word	0x00000003
        /*070c*/ 	.word	0x00000080
        /*0710*/ 	.short	0x010a
        /*0712*/ 	.byte	0xff
	.zero		1


	//   ....[95]....
        /*0714*/ 	.word	0x00005930
        /*0718*/ 	.word	0x00000000
        /*071c*/ 	.word	0x00000000
        /*0720*/ 	.short	0x0101
        /*0722*/ 	.byte	0xff
	.zero		1


	//   ....[96]....
        /*0724*/ 	.word	0x00006450
        /*0728*/ 	.word	0x00000005
        /*072c*/ 	.word	0x00000030
        /*0730*/ 	.short	0x010a
        /*0732*/ 	.byte	0xff
	.zero		1


	//   ....[97]....
        /*0734*/ 	.word	0x00006490
        /*0738*/ 	.word	0x0000005a
        /*073c*/ 	.word	0x000000a0
        /*0740*/ 	.short	0x010a
        /*0742*/ 	.byte	0xff
	.zero		1


	//   ....[98]....
        /*0744*/ 	.word	0x000065d0
        /*0748*/ 	.word	0x00000005
        /*074c*/ 	.word	0x00000030
        /*0750*/ 	.short	0x010a
        /*0752*/ 	.byte	0xff
	.zero		1


	//   ....[99]....
        /*0754*/ 	.word	0x00006700
        /*0758*/ 	.word	0x00000000
        /*075c*/ 	.word	0x00000000
        /*0760*/ 	.short	0x0101
        /*0762*/ 	.byte	0xff
	.zero		1


	//   ....[100]....
        /*0764*/ 	.word	0x00006760
        /*0768*/ 	.word	0x0000005a
        /*076c*/ 	.word	0x000000a0
        /*0770*/ 	.short	0x010a
        /*0772*/ 	.byte	0xff
	.zero		1


	//   ....[101]....
        /*0774*/ 	.word	0x00007300
        /*0778*/ 	.word	0x00000067
        /*077c*/ 	.word	0x00000030
        /*0780*/ 	.short	0x010a
        /*0782*/ 	.byte	0xff
	.zero		1


	//   ....[102]....
        /*0784*/ 	.word	0x000073d0
        /*0788*/ 	.word	0x00000067
        /*078c*/ 	.word	0x00000030
        /*0790*/ 	.short	0x010a
        /*0792*/ 	.byte	0xff
	.zero		1


	//   ....[103]....
        /*0794*/ 	.word	0x00007500
        /*0798*/ 	.word	0x00000000
        /*079c*/ 	.word	0x00000000
        /*07a0*/ 	.short	0x0101
        /*07a2*/ 	.byte	0xff
	.zero		1


	//   ....[104]....
        /*07a4*/ 	.word	0x00008090
        /*07a8*/ 	.word	0x00000067
        /*07ac*/ 	.word	0x00000030
        /*07b0*/ 	.short	0x010a
        /*07b2*/ 	.byte	0xff
	.zero		1


	//   ....[105]....
        /*07b4*/ 	.word	0x00008160
        /*07b8*/ 	.word	0x00000067
        /*07bc*/ 	.word	0x00000030
        /*07c0*/ 	.short	0x010a
        /*07c2*/ 	.byte	0xff
	.zero		1


	//   ....[106]....
        /*07c4*/ 	.word	0x00008290
        /*07c8*/ 	.word	0x00000000
        /*07cc*/ 	.word	0x00000000
        /*07d0*/ 	.short	0x0101
        /*07d2*/ 	.byte	0xff
	.zero		1


	//   ....[107]....
        /*07d4*/ 	.word	0x00008e40
        /*07d8*/ 	.word	0x00000066
        /*07dc*/ 	.word	0x00000030
        /*07e0*/ 	.short	0x010a
        /*07e2*/ 	.byte	0xff
	.zero		1


	//   ....[108]....
        /*07e4*/ 	.word	0x00008f10
        /*07e8*/ 	.word	0x00000066
        /*07ec*/ 	.word	0x00000030
        /*07f0*/ 	.short	0x010a
        /*07f2*/ 	.byte	0xff
	.zero		1


	//   ....[109]....
        /*07f4*/ 	.word	0x00009040
        /*07f8*/ 	.word	0x00000000
        /*07fc*/ 	.word	0x00000000
        /*0800*/ 	.short	0x0101
        /*0802*/ 	.byte	0xff
	.zero		1


	//   ....[110]....
        /*0804*/ 	.word	0x00009320
        /*0808*/ 	.word	0x0000005a
        /*080c*/ 	.word	0x00000000
        /*0810*/ 	.short	0x0101
        /*0812*/ 	.byte	0xff
	.zero		1


	//   ....[111]....
        /*0814*/ 	.word	0x00009ce0
        /*0818*/ 	.word	0x00000000
        /*081c*/ 	.word	0x000000f0
        /*0820*/ 	.short	0x010a
        /*0822*/ 	.byte	0xff
	.zero		1


	//   ....[112]....
        /*0824*/ 	.word	0x00009d40
        /*0828*/ 	.word	0x00000000
        /*082c*/ 	.word	0x00000018
        /*0830*/ 	.short	0x010a
        /*0832*/ 	.byte	0xff
	.zero		1


	//   ....[113]....
        /*0834*/ 	.word	0x00009da0
        /*0838*/ 	.word	0x00000000
        /*083c*/ 	.word	0x00000018
        /*0840*/ 	.short	0x010a
        /*0842*/ 	.byte	0xff
	.zero		1


	//   ....[114]....
        /*0844*/ 	.word	0x00009df0
        /*0848*/ 	.word	0x00000003
        /*084c*/ 	.word	0x00000080
        /*0850*/ 	.short	0x010a
        /*0852*/ 	.byte	0xff
	.zero		1


	//   ....[115]....
        /*0854*/ 	.word	0x00009e50
        /*0858*/ 	.word	0x00000000
        /*085c*/ 	.word	0x00000000
        /*0860*/ 	.short	0x010a
        /*0862*/ 	.byte	0xff
	.zero		1


	//   ....[116]....
        /*0864*/ 	.word	0x00009eb0
        /*0868*/ 	.word	0x00000000
        /*086c*/ 	.word	0x00000000
        /*0870*/ 	.short	0x010a
        /*0872*/ 	.byte	0xff
	.zero		1


	//   ....[117]....
        /*0874*/ 	.word	0x00009f00
        /*0878*/ 	.word	0x00000002
        /*087c*/ 	.word	0x000000e0
        /*0880*/ 	.short	0x010a
        /*0882*/ 	.byte	0xff
	.zero		1


	//   ....[118]....
        /*0884*/ 	.word	0x00009f60
        /*0888*/ 	.word	0x00000002
        /*088c*/ 	.word	0x00000090
        /*0890*/ 	.short	0x010a
        /*0892*/ 	.byte	0xff
	.zero		1


	//   ....[119]....
        /*0894*/ 	.word	0x00009fb0
        /*0898*/ 	.word	0x00000002
        /*089c*/ 	.word	0x00000080
        /*08a0*/ 	.short	0x010a
        /*08a2*/ 	.byte	0xff
	.zero		1


	//   ....[120]....
        /*08a4*/ 	.word	0x0000a010
        /*08a8*/ 	.word	0x00000000
        /*08ac*/ 	.word	0x00000090
        /*08b0*/ 	.short	0x010a
        /*08b2*/ 	.byte	0xff
	.zero		1


	//   ....[121]....
        /*08b4*/ 	.word	0x0000a070
        /*08b8*/ 	.word	0x00000000
        /*08bc*/ 	.word	0x00000008
        /*08c0*/ 	.short	0x010a
        /*08c2*/ 	.byte	0xff
	.zero		1


	//   ....[122]....
        /*08c4*/ 	.word	0x0000a150
        /*08c8*/ 	.word	0x00000000
        /*08cc*/ 	.word	0x00000008
        /*08d0*/ 	.short	0x010a
        /*08d2*/ 	.byte	0xff
	.zero		1


	//   ....[123]....
        /*08d4*/ 	.word	0x0000a1a0
        /*08d8*/ 	.word	0x00000000
        /*08dc*/ 	.word	0x00000080
        /*08e0*/ 	.short	0x010a
        /*08e2*/ 	.byte	0xff
	.zero		1


	//   ....[124]....
        /*08e4*/ 	.word	0x0000a200
        /*08e8*/ 	.word	0x00000000
        /*08ec*/ 	.word	0x000000c0
        /*08f0*/ 	.short	0x010a
        /*08f2*/ 	.byte	0xff
	.zero		1


	//   ....[125]....
        /*08f4*/ 	.word	0x0000a260
        /*08f8*/ 	.word	0x00000000
        /*08fc*/ 	.word	0x00000000
        /*0900*/ 	.short	0x010a
        /*0902*/ 	.byte	0xff
	.zero		1


	//   ....[126]....
        /*0904*/ 	.word	0x0000a2c0
        /*0908*/ 	.word	0x00000000
        /*090c*/ 	.word	0x00000000
        /*0910*/ 	.short	0x010a
        /*0912*/ 	.byte	0xff
	.zero		1


	//   ....[127]....
        /*0914*/ 	.word	0x0000a320
        /*0918*/ 	.word	0x00000000
        /*091c*/ 	.word	0x00000000
        /*0920*/ 	.short	0x010a
        /*0922*/ 	.byte	0xff
	.zero		1


	//   ....[128]....
        /*0924*/ 	.word	0x0000a380
        /*0928*/ 	.word	0x00000000
        /*092c*/ 	.word	0x00000000
        /*0930*/ 	.short	0x010a
        /*0932*/ 	.byte	0xff
	.zero		1


	//   ....[129]....
        /*0934*/ 	.word	0x0000a3e0
        /*0938*/ 	.word	0x00000000
        /*093c*/ 	.word	0x00000100
        /*0940*/ 	.short	0x010a
        /*0942*/ 	.byte	0xff
	.zero		1


	//   ....[130]....
        /*0944*/ 	.word	0x0000a430
        /*0948*/ 	.word	0x0000000c
        /*094c*/ 	.word	0x00000080
        /*0950*/ 	.short	0x010a
        /*0952*/ 	.byte	0xff
	.zero		1


	//   ....[131]....
        /*0954*/ 	.word	0x0000a490
        /*0958*/ 	.word	0x00000000
        /*095c*/ 	.word	0x00000078
        /*0960*/ 	.short	0x010a
        /*0962*/ 	.byte	0xff
	.zero		1


	//   ....[132]....
        /*0964*/ 	.word	0x0000a4f0
        /*0968*/ 	.word	0x00000000
        /*096c*/ 	.word	0x00000050
        /*0970*/ 	.short	0x010a
        /*0972*/ 	.byte	0xff
	.zero		1


	//   ....[133]....
        /*0974*/ 	.word	0x0000a550
        /*0978*/ 	.word	0x00000000
        /*097c*/ 	.word	0x00000058
        /*0980*/ 	.short	0x010a
        /*0982*/ 	.byte	0xff
	.zero		1


	//   ....[134]....
        /*0984*/ 	.word	0x0000a5b0
        /*0988*/ 	.word	0x00000000
        /*098c*/ 	.word	0x00000060
        /*0990*/ 	.short	0x010a
        /*0992*/ 	.byte	0xff
	.zero		1


	//   ....[135]....
        /*0994*/ 	.word	0x0000a610
        /*0998*/ 	.word	0x00000000
        /*099c*/ 	.word	0x00000068
        /*09a0*/ 	.short	0x010a
        /*09a2*/ 	.byte	0xff
	.zero		1


	//   ....[136]....
        /*09a4*/ 	.word	0x0000a670
        /*09a8*/ 	.word	0x00000000
        /*09ac*/ 	.word	0x00000050
        /*09b0*/ 	.short	0x010a
        /*09b2*/ 	.byte	0xff
	.zero		1


	//   ....[137]....
        /*09b4*/ 	.word	0x0000a6d0
        /*09b8*/ 	.word	0x00000000
        /*09bc*/ 	.word	0x00000058
        /*09c0*/ 	.short	0x010a
        /*09c2*/ 	.byte	0xff
	.zero		1


	//   ....[138]....
        /*09c4*/ 	.word	0x0000a730
        /*09c8*/ 	.word	0x00000000
        /*09cc*/ 	.word	0x00000060
        /*09d0*/ 	.short	0x010a
        /*09d2*/ 	.byte	0xff
	.zero		1


	//   ....[139]....
        /*09d4*/ 	.word	0x0000a780
        /*09d8*/ 	.word	0x00000003
        /*09dc*/ 	.word	0x00000080
        /*09e0*/ 	.short	0x010a
        /*09e2*/ 	.byte	0xff
	.zero		1


	//   ....[140]....
        /*09e4*/ 	.word	0x0000a7d0
        /*09e8*/ 	.word	0x00000005
        /*09ec*/ 	.word	0x00000030
        /*09f0*/ 	.short	0x010a
        /*09f2*/ 	.byte	0xff
	.zero		1


	//   ....[141]....
        /*09f4*/ 	.word	0x0000a820
        /*09f8*/ 	.word	0x0000005a
        /*09fc*/ 	.word	0x000000a0
        /*0a00*/ 	.short	0x010a
        /*0a02*/ 	.byte	0xff
	.zero		1


	//   ....[142]....
        /*0a04*/ 	.word	0x0000a870
        /*0a08*/ 	.word	0x00000067
        /*0a0c*/ 	.word	0x00000030
        /*0a10*/ 	.short	0x010a
        /*0a12*/ 	.byte	0xff
	.zero		1


	//   ....[143]....
        /*0a14*/ 	.word	0x0000a8c0
        /*0a18*/ 	.word	0x00000067
        /*0a1c*/ 	.word	0x00000030
        /*0a20*/ 	.short	0x010a
        /*0a22*/ 	.byte	0xff
	.zero		1


	//   ....[144]....
        /*0a24*/ 	.word	0x0000a910
        /*0a28*/ 	.word	0x00000066
        /*0a2c*/ 	.word	0x00000030
        /*0a30*/ 	.short	0x010a
        /*0a32*/ 	.byte	0xff
	.zero		1


	//----- nvinfo : EIATTR_NUM_MBARRIERS
	.align		4
.L_48:
        /*0a34*/ 	.byte	0x03, 0x38
        /*0a36*/ 	.short	0x0021


	//----- nvinfo : EIATTR_EXIT_INSTR_OFFSETS
	.align		4
        /*0a38*/ 	.byte	0x04, 0x1c
        /*0a3a*/ 	.short	(.L_50 - .L_49)


	//   ....[0]....
.L_49:
        /*0a3c*/ 	.word	0x00002a30


	//   ....[1]....
        /*0a40*/ 	.word	0x00002f20


	//   ....[2]....
        /*0a44*/ 	.word	0x00002f80


	//   ....[3]....
        /*0a48*/ 	.word	0x000041b0


	//   ....[4]....
        /*0a4c*/ 	.word	0x000054c0


	//   ....[5]....
        /*0a50*/ 	.word	0x00005500


	//   ....[6]....
        /*0a54*/ 	.word	0x00009cd0


	//----- nvinfo : EIATTR_MAX_THREADS
	.align		4
.L_50:
        /*0a58*/ 	.byte	0x04, 0x05
        /*0a5a*/ 	.short	(.L_52 - .L_51)
.L_51:
        /*0a5c*/ 	.word	0x00000100
        /*0a60*/ 	.word	0x00000001
        /*0a64*/ 	.word	0x00000001


	//----- nvinfo : EIATTR_CRS_STACK_SIZE
	.align		4
.L_52:
        /*0a68*/ 	.byte	0x04, 0x1e
        /*0a6a*/ 	.short	(.L_54 - .L_53)
.L_53:
        /*0a6c*/ 	.word	0x00000000


	//----- nvinfo : EIATTR_CBANK_PARAM_SIZE
	.align		4
.L_54:
        /*0a70*/ 	.byte	0x03, 0x19
        /*0a72*/ 	.short	0x0800


	//----- nvinfo : EIATTR_PARAM_CBANK
	.align		4
        /*0a74*/ 	.byte	0x04, 0x0a
        /*0a76*/ 	.short	(.L_56 - .L_55)
	.align		4
.L_55:
        /*0a78*/ 	.word	index@(.nv.constant0._ZN7cutlass13device_kernelINS_4gemm6kernel13GemmUniversalIN4cute5tupleIJiiiiEEENS1_10collective13CollectiveMmaINS1_35MainloopSm100TmaUmmaWarpSpecializedILi3ELi2ELi4ENS5_IJNS4_1CILi2EEESB_NSA_ILi1EEEEEEEENS5_IJNSA_ILi128EEENSA_ILi256EEENSA_ILi32EEEEEENS_12float_e4m3_tENS5_IJlSC_lEEESJ_SK_NS4_8TiledMMAINS4_8MMA_AtomIJNS4_10MMA_TraitsINS4_25SM100_MMA_F8F6F4_2x1SM_SSEJSJ_SJ_fSF_SG_NS4_17integral_constantINS4_4UMMA5MajorELSR_0EEESS_NSP_INSQ_7ScaleInELST_0EEESU_EEEEEENS4_6LayoutINS5_IJSC_SC_SC_EEENS5_IJNSA_ILi0EEESZ_SZ_EEEEENS5_IJNS4_10UnderscoreES12_S12_EEEEENS4_28SM100_TMA_2SM_LOAD_MULTICASTENS4_14ComposedLayoutINS4_7SwizzleILi1ELi4ELi3EEENS4_18smem_ptr_flag_bitsILi8EEENSX_INS5_IJNSA_ILi8EEESH_EEENS5_IJSH_SC_EEEEEEEvNS4_8identityENS4_18SM100_TMA_2SM_LOADES1F_vS1G_EENS_8epilogue10collective18CollectiveEpilogueINS1J_23Sm100TmaWarpSpecializedILi4ELi2ELi32ELb0ELb0EEEJNS5_IJNSA_ILi64EEESG_SH_EEENS5_IJNSX_IS1O_SC_EENSX_INS5_IJSH_SB_EEENS5_IJSC_SF_EEEEEEEESJ_SK_SJ_SK_NS1J_6fusion15FusionCallbacksIS1N_NS1V_17LinearCombinationISJ_fSJ_fLNS_15FloatRoundStyleE2EEES1P_S1U_JEEENS4_5SM1004TMEM4LOAD26SM100_TMEM_LOAD_32dp32b32xENS4_13SM90_TMA_LOADES1F_NS4_39AutoVectorizingCopyWithAssumedAlignmentILi128EEENS4_14SM90_TMA_STOREES1F_S27_S27_EEEvvEEEEvNT_6ParamsE)
        /*0a7c*/ 	.short	0x0380
        /*0a7e*/ 	.short	0x0800


	//----- nvinfo : EIATTR_SW_WAR
	.align		4
.L_56:
        /*0a80*/ 	.byte	0x04, 0x36
        /*0a82*/ 	.short	(.L_58 - .L_57)
.L_57:
        /*0a84*/ 	.word	0x00000008
.L_58:


//--------------------- .nv.callgraph             --------------------------
	.section	.nv.callgraph,"",@"SHT_CUDA_CALLGRAPH"
	.align	4
	.sectionentsize	8
	.align		4
        /*0000*/ 	.word	0x00000000
	.align		4
        /*0004*/ 	.word	0xffffffff
	.align		4
        /*0008*/ 	.word	index@(_ZN7cutlass13device_kernelINS_4gemm6kernel13GemmUniversalIN4cute5tupleIJiiiiEEENS1_10collective13CollectiveMmaINS1_35MainloopSm100TmaUmmaWarpSpecializedILi3ELi2ELi4ENS5_IJNS4_1CILi2EEESB_NSA_ILi1EEEEEEEENS5_IJNSA_ILi128EEENSA_ILi256EEENSA_ILi32EEEEEENS_12float_e4m3_tENS5_IJlSC_lEEESJ_SK_NS4_8TiledMMAINS4_8MMA_AtomIJNS4_10MMA_TraitsINS4_25SM100_MMA_F8F6F4_2x1SM_SSEJSJ_SJ_fSF_SG_NS4_17integral_constantINS4_4UMMA5MajorELSR_0EEESS_NSP_INSQ_7ScaleInELST_0EEESU_EEEEEENS4_6LayoutINS5_IJSC_SC_SC_EEENS5_IJNSA_ILi0EEESZ_SZ_EEEEENS5_IJNS4_10UnderscoreES12_S12_EEEEENS4_28SM100_TMA_2SM_LOAD_MULTICASTENS4_14ComposedLayoutINS4_7SwizzleILi1ELi4ELi3EEENS4_18smem_ptr_flag_bitsILi8EEENSX_INS5_IJNSA_ILi8EEESH_EEENS5_IJSH_SC_EEEEEEEvNS4_8identityENS4_18SM100_TMA_2SM_LOADES1F_vS1G_EENS_8epilogue10collective18CollectiveEpilogueINS1J_23Sm100TmaWarpSpecializedILi4ELi2ELi32ELb0ELb0EEEJNS5_IJNSA_ILi64EEESG_SH_EEENS5_IJNSX_IS1O_SC_EENSX_INS5_IJSH_SB_EEENS5_IJSC_SF_EEEEEEEESJ_SK_SJ_SK_NS1J_6fusion15FusionCallbacksIS1N_NS1V_17LinearCombinationISJ_fSJ_fLNS_15FloatRoundStyleE2EEES1P_S1U_JEEENS4_5SM1004TMEM4LOAD26SM100_TMEM_LOAD_32dp32b32xENS4_13SM90_TMA_LOADES1F_NS4_39AutoVectorizingCopyWithAssumedAlignmentILi128EEENS4_14SM90_TMA_STOREES1F_S27_S27_EEEvvEEEEvNT_6ParamsE)
	.align		4
        /*000c*/ 	.word	index@(__assertfail)
	.align		4
        /*0010*/ 	.word	0x00000000
	.align		4
        /*0014*/ 	.word	0xfffffffe
	.align		4
        /*0018*/ 	.word	0x00000000
	.align		4
        /*001c*/ 	.word	0xfffffffd
	.align		4
        /*0020*/ 	.word	0x00000000
	.align		4
        /*0024*/ 	.word	0xfffffffc


//--------------------- .nv.constant4             --------------------------
	.section	.nv.constant4,"a",@progbits
	.align	8
	.align		8
.nv.constant4:
        /*0000*/ 	.dword	__assertfail
	.align		8
        /*0008*/ 	.dword	__unnamed_1
	.align		8
        /*0010*/ 	.dword	__unnamed_2
	.align		8
        /*0018*/ 	.dword	__unnamed_3
	.align		8
        /*0020*/ 	.dword	_ZN39_INTERNAL_63db8bab_4_k_cu_1d575f1e_85724cuda3std3__45__cpo5beginE
	.align		8
        /*0028*/ 	.dword	_ZN39_INTERNAL_63db8bab_4_k_cu_1d575f1e_85724cuda3std3__45__cpo3endE
	.align		8
        /*0030*/ 	.dword	_ZN39_INTERNAL_63db8bab_4_k_cu_1d575f1e_85724cuda3std3__45__cpo6cbeginE
	.align		8
        /*0038*/ 	.dword	_ZN39_INTERNAL_63db8bab_4_k_cu_1d575f1e_85724cuda3std3__45__cpo4cendE
	.align		8
        /*0040*/ 	.dword	_ZN39_INTERNAL_63db8bab_4_k_cu_1d575f1e_85724cuda3std3__441_GLOBAL__N__63db8bab_4_k_cu_1d575f1e_85726ignoreE
	.align		8
        /*0048*/ 	.dword	_ZN39_INTERNAL_63db8bab_4_k_cu_1d575f1e_85724cuda3std3__419piecewise_constructE
	.align		8
        /*0050*/ 	.dword	_ZN39_INTERNAL_63db8bab_4_k_cu_1d575f1e_85724cuda3std3__48in_placeE
	.align		8
        /*0058*/ 	.dword	_ZN39_INTERNAL_63db8bab_4_k_cu_1d575f1e_85724cuda3std6ranges3__45__cpo4swapE
	.align		8
        /*0060*/ 	.dword	_ZN39_INTERNAL_63db8bab_4_k_cu_1d575f1e_85724cuda3std6ranges3__45__cpo9iter_moveE
	.align		8
        /*0068*/ 	.dword	_ZN39_INTERNAL_63db8bab_4_k_cu_1d575f1e_85724cute7productE
	.align		8
        /*0070*/ 	.dword	_ZN39_INTERNAL_63db8bab_4_k_cu_1d575f1e_85724cute1_E
	.align		8
        /*0078*/ 	.dword	$str$25
	.align		8
        /*0080*/ 	.dword	$str$26
	.align		8
        /*0088*/ 	.dword	$str$27
	.align		8
        /*0090*/ 	.dword	$str$28


//--------------------- .text._ZN7cutlass13device_kernelINS_4gemm6kernel13GemmUniversalIN4cute5tupleIJiiiiEEENS1_10collective13CollectiveMmaINS1_35MainloopSm100TmaUmmaWarpSpecializedILi3ELi2ELi4ENS5_IJNS4_1CILi2EEESB_NSA_ILi1EEEEEEEENS5_IJNSA_ILi128EEENSA_ILi256EEENSA_ILi32EEEEEENS_12float_e4m3_tENS5_IJlSC_lEEESJ_SK_NS4_8TiledMMAINS4_8MMA_AtomIJNS4_10MMA_TraitsINS4_25SM100_MMA_F8F6F4_2x1SM_SSEJSJ_SJ_fSF_SG_NS4_17integral_constantINS4_4UMMA5MajorELSR_0EEESS_NSP_INSQ_7ScaleInELST_0EEESU_EEEEEENS4_6LayoutINS5_IJSC_SC_SC_EEENS5_IJNSA_ILi0EEESZ_SZ_EEEEENS5_IJNS4_10UnderscoreES12_S12_EEEEENS4_28SM100_TMA_2SM_LOAD_MULTICASTENS4_14ComposedLayoutINS4_7SwizzleILi1ELi4ELi3EEENS4_18smem_ptr_flag_bitsILi8EEENSX_INS5_IJNSA_ILi8EEESH_EEENS5_IJSH_SC_EEEEEEEvNS4_8identityENS4_18SM100_TMA_2SM_LOADES1F_vS1G_EENS_8epilogue10collective18CollectiveEpilogueINS1J_23Sm100TmaWarpSpecializedILi4ELi2ELi32ELb0ELb0EEEJNS5_IJNSA_ILi64EEESG_SH_EEENS5_IJNSX_IS1O_SC_EENSX_INS5_IJSH_SB_EEENS5_IJSC_SF_EEEEEEEESJ_SK_SJ_SK_NS1J_6fusion15FusionCallbacksIS1N_NS1V_17LinearCombinationISJ_fSJ_fLNS_15FloatRoundStyleE2EEES1P_S1U_JEEENS4_5SM1004TMEM4LOAD26SM100_TMEM_LOAD_32dp32b32xENS4_13SM90_TMA_LOADES1F_NS4_39AutoVectorizingCopyWithAssumedAlignmentILi128EEENS4_14SM90_TMA_STOREES1F_S27_S27_EEEvvEEEEvNT_6ParamsE --------------------------
	.section	.text._ZN7cutlass13device_kernelINS_4gemm6kernel13GemmUniversalIN4cute5tupleIJiiiiEEENS1_10collective13CollectiveMmaINS1_35MainloopSm100TmaUmmaWarpSpecializedILi3ELi2ELi4ENS5_IJNS4_1CILi2EEESB_NSA_ILi1EEEEEEEENS5_IJNSA_ILi128EEENSA_ILi256EEENSA_ILi32EEEEEENS_12float_e4m3_tENS5_IJlSC_lEEESJ_SK_NS4_8TiledMMAINS4_8MMA_AtomIJNS4_10MMA_TraitsINS4_25SM100_MMA_F8F6F4_2x1SM_SSEJSJ_SJ_fSF_SG_NS4_17integral_constantINS4_4UMMA5MajorELSR_0EEESS_NSP_INSQ_7ScaleInELST_0EEESU_EEEEEENS4_6LayoutINS5_IJSC_SC_SC_EEENS5_IJNSA_ILi0EEESZ_SZ_EEEEENS5_IJNS4_10UnderscoreES12_S12_EEEEENS4_28SM100_TMA_2SM_LOAD_MULTICASTENS4_14ComposedLayoutINS4_7SwizzleILi1ELi4ELi3EEENS4_18smem_ptr_flag_bitsILi8EEENSX_INS5_IJNSA_ILi8EEESH_EEENS5_IJSH_SC_EEEEEEEvNS4_8identityENS4_18SM100_TMA_2SM_LOADES1F_vS1G_EENS_8epilogue10collective18CollectiveEpilogueINS1J_23Sm100TmaWarpSpecializedILi4ELi2ELi32ELb0ELb0EEEJNS5_IJNSA_ILi64EEESG_SH_EEENS5_IJNSX_IS1O_SC_EENSX_INS5_IJSH_SB_EEENS5_IJSC_SF_EEEEEEEESJ_SK_SJ_SK_NS1J_6fusion15FusionCallbacksIS1N_NS1V_17LinearCombinationISJ_fSJ_fLNS_15FloatRoundStyleE2EEES1P_S1U_JEEENS4_5SM1004TMEM4LOAD26SM100_TMEM_LOAD_32dp32b32xENS4_13SM90_TMA_LOADES1F_NS4_39AutoVectorizingCopyWithAssumedAlignmentILi128EEENS4_14SM90_TMA_STOREES1F_S27_S27_EEEvvEEEEvNT_6ParamsE,"ax",@progbits
	.align	128
.text._ZN7cutlass13device_kernelINS_4gemm6kernel13GemmUniversalIN4cute5tupleIJiiiiEEENS1_10collective13CollectiveMmaINS1_35MainloopSm100TmaUmmaWarpSpecializedILi3ELi2ELi4ENS5_IJNS4_1CILi2EEESB_NSA_ILi1EEEEEEEENS5_IJNSA_ILi128EEENSA_ILi256EEENSA_ILi32EEEEEENS_12float_e4m3_tENS5_IJlSC_lEEESJ_SK_NS4_8TiledMMAINS4_8MMA_AtomIJNS4_10MMA_TraitsINS4_25SM100_MMA_F8F6F4_2x1SM_SSEJSJ_SJ_fSF_SG_NS4_17integral_constantINS4_4UMMA5MajorELSR_0EEESS_NSP_INSQ_7ScaleInELST_0EEESU_EEEEEENS4_6LayoutINS5_IJSC_SC_SC_EEENS5_IJNSA_ILi0EEESZ_SZ_EEEEENS5_IJNS4_10UnderscoreES12_S12_EEEEENS4_28SM100_TMA_2SM_LOAD_MULTICASTENS4_14ComposedLayoutINS4_7SwizzleILi1ELi4ELi3EEENS4_18smem_ptr_flag_bitsILi8EEENSX_INS5_IJNSA_ILi8EEESH_EEENS5_IJSH_SC_EEEEEEEvNS4_8identityENS4_18SM100_TMA_2SM_LOADES1F_vS1G_EENS_8epilogue10collective18CollectiveEpilogueINS1J_23Sm100TmaWarpSpecializedILi4ELi2ELi32ELb0ELb0EEEJNS5_IJNSA_ILi64EEESG_SH_EEENS5_IJNSX_IS1O_SC_EENSX_INS5_IJSH_SB_EEENS5_IJSC_SF_EEEEEEEESJ_SK_SJ_SK_NS1J_6fusion15FusionCallbacksIS1N_NS1V_17LinearCombinationISJ_fSJ_fLNS_15FloatRoundStyleE2EEES1P_S1U_JEEENS4_5SM1004TMEM4LOAD26SM100_TMEM_LOAD_32dp32b32xENS4_13SM90_TMA_LOADES1F_NS4_39AutoVectorizingCopyWithAssumedAlignmentILi128EEENS4_14SM90_TMA_STOREES1F_S27_S27_EEEvvEEEEvNT_6ParamsE:
        .type           _ZN7cutlass13device_kernelINS_4gemm6kernel13GemmUniversalIN4cute5tupleIJiiiiEEENS1_10collective13CollectiveMmaINS1_35MainloopSm100TmaUmmaWarpSpecializedILi3ELi2ELi4ENS5_IJNS4_1CILi2EEESB_NSA_ILi1EEEEEEEENS5_IJNSA_ILi128EEENSA_ILi256EEENSA_ILi32EEEEEENS_12float_e4m3_tENS5_IJlSC_lEEESJ_SK_NS4_8TiledMMAINS4_8MMA_AtomIJNS4_10MMA_TraitsINS4_25SM100_MMA_F8F6F4_2x1SM_SSEJSJ_SJ_fSF_SG_NS4_17integral_constantINS4_4UMMA5MajorELSR_0EEESS_NSP_INSQ_7ScaleInELST_0EEESU_EEEEEENS4_6LayoutINS5_IJSC_SC_SC_EEENS5_IJNSA_ILi0EEESZ_SZ_EEEEENS5_IJNS4_10UnderscoreES12_S12_EEEEENS4_28SM100_TMA_2SM_LOAD_MULTICASTENS4_14ComposedLayoutINS4_7SwizzleILi1ELi4ELi3EEENS4_18smem_ptr_flag_bitsILi8EEENSX_INS5_IJNSA_ILi8EEESH_EEENS5_IJSH_SC_EEEEEEEvNS4_8identityENS4_18SM100_TMA_2SM_LOADES1F_vS1G_EENS_8epilogue10collective18CollectiveEpilogueINS1J_23Sm100TmaWarpSpecializedILi4ELi2ELi32ELb0ELb0EEEJNS5_IJNSA_ILi64EEESG_SH_EEENS5_IJNSX_IS1O_SC_EENSX_INS5_IJSH_SB_EEENS5_IJSC_SF_EEEEEEEESJ_SK_SJ_SK_NS1J_6fusion15FusionCallbacksIS1N_NS1V_17LinearCombinationISJ_fSJ_fLNS_15FloatRoundStyleE2EEES1P_S1U_JEEENS4_5SM1004TMEM4LOAD26SM100_TMEM_LOAD_32dp32b32xENS4_13SM90_TMA_LOADES1F_NS4_39AutoVectorizingCopyWithAssumedAlignmentILi128EEENS4_14SM90_TMA_STOREES1F_S27_S27_EEEvvEEEEvNT_6ParamsE,@function
        .size           _ZN7cutlass13device_kernelINS_4gemm6kernel13GemmUniversalIN4cute5tupleIJiiiiEEENS1_10collective13CollectiveMmaINS1_35MainloopSm100TmaUmmaWarpSpecializedILi3ELi2ELi4ENS5_IJNS4_1CILi2EEESB_NSA_ILi1EEEEEEEENS5_IJNSA_ILi128EEENSA_ILi256EEENSA_ILi32EEEEEENS_12float_e4m3_tENS5_IJlSC_lEEESJ_SK_NS4_8TiledMMAINS4_8MMA_AtomIJNS4_10MMA_TraitsINS4_25SM100_MMA_F8F6F4_2x1SM_SSEJSJ_SJ_fSF_SG_NS4_17integral_constantINS4_4UMMA5MajorELSR_0EEESS_NSP_INSQ_7ScaleInELST_0EEESU_EEEEEENS4_6LayoutINS5_IJSC_SC_SC_EEENS5_IJNSA_ILi0EEESZ_SZ_EEEEENS5_IJNS4_10UnderscoreES12_S12_EEEEENS4_28SM100_TMA_2SM_LOAD_MULTICASTENS4_14ComposedLayoutINS4_7SwizzleILi1ELi4ELi3EEENS4_18smem_ptr_flag_bitsILi8EEENSX_INS5_IJNSA_ILi8EEESH_EEENS5_IJSH_SC_EEEEEEEvNS4_8identityENS4_18SM100_TMA_2SM_LOADES1F_vS1G_EENS_8epilogue10collective18CollectiveEpilogueINS1J_23Sm100TmaWarpSpecializedILi4ELi2ELi32ELb0ELb0EEEJNS5_IJNSA_ILi64EEESG_SH_EEENS5_IJNSX_IS1O_SC_EENSX_INS5_IJSH_SB_EEENS5_IJSC_SF_EEEEEEEESJ_SK_SJ_SK_NS1J_6fusion15FusionCallbacksIS1N_NS1V_17LinearCombinationISJ_fSJ_fLNS_15FloatRoundStyleE2EEES1P_S1U_JEEENS4_5SM1004TMEM4LOAD26SM100_TMEM_LOAD_32dp32b32xENS4_13SM90_TMA_LOADES1F_NS4_39AutoVectorizingCopyWithAssumedAlignmentILi128EEENS4_14SM90_TMA_STOREES1F_S27_S27_EEEvvEEEEvNT_6ParamsE,(.L_x_188 - _ZN7cutlass13device_kernelINS_4gemm6kernel13GemmUniversalIN4cute5tupleIJiiiiEEENS1_10collective13CollectiveMmaINS1_35MainloopSm100TmaUmmaWarpSpecializedILi3ELi2ELi4ENS5_IJNS4_1CILi2EEESB_NSA_ILi1EEEEEEEENS5_IJNSA_ILi128EEENSA_ILi256EEENSA_ILi32EEEEEENS_12float_e4m3_tENS5_IJlSC_lEEESJ_SK_NS4_8TiledMMAINS4_8MMA_AtomIJNS4_10MMA_TraitsINS4_25SM100_MMA_F8F6F4_2x1SM_SSEJSJ_SJ_fSF_SG_NS4_17integral_constantINS4_4UMMA5MajorELSR_0EEESS_NSP_INSQ_7ScaleInELST_0EEESU_EEEEEENS4_6LayoutINS5_IJSC_SC_SC_EEENS5_IJNSA_ILi0EEESZ_SZ_EEEEENS5_IJNS4_10UnderscoreES12_S12_EEEEENS4_28SM100_TMA_2SM_LOAD_MULTICASTENS4_14ComposedLayoutINS4_7SwizzleILi1ELi4ELi3EEENS4_18smem_ptr_flag_bitsILi8EEENSX_INS5_IJNSA_ILi8EEESH_EEENS5_IJSH_SC_EEEEEEEvNS4_8identityENS4_18SM100_TMA_2SM_LOADES1F_vS1G_EENS_8epilogue10collective18CollectiveEpilogueINS1J_23Sm100TmaWarpSpecializedILi4ELi2ELi32ELb0ELb0EEEJNS5_IJNSA_ILi64EEESG_SH_EEENS5_IJNSX_IS1O_SC_EENSX_INS5_IJSH_SB_EEENS5_IJSC_SF_EEEEEEEESJ_SK_SJ_SK_NS1J_6fusion15FusionCallbacksIS1N_NS1V_17LinearCombinationISJ_fSJ_fLNS_15FloatRoundStyleE2EEES1P_S1U_JEEENS4_5SM1004TMEM4LOAD26SM100_TMEM_LOAD_32dp32b32xENS4_13SM90_TMA_LOADES1F_NS4_39AutoVectorizingCopyWithAssumedAlignmentILi128EEENS4_14SM90_TMA_STOREES1F_S27_S27_EEEvvEEEEvNT_6ParamsE)
        .other          _ZN7cutlass13device_kernelINS_4gemm6kernel13GemmUniversalIN4cute5tupleIJiiiiEEENS1_10collective13CollectiveMmaINS1_35MainloopSm100TmaUmmaWarpSpecializedILi3ELi2ELi4ENS5_IJNS4_1CILi2EEESB_NSA_ILi1EEEEEEEENS5_IJNSA_ILi128EEENSA_ILi256EEENSA_ILi32EEEEEENS_12float_e4m3_tENS5_IJlSC_lEEESJ_SK_NS4_8TiledMMAINS4_8MMA_AtomIJNS4_10MMA_TraitsINS4_25SM100_MMA_F8F6F4_2x1SM_SSEJSJ_SJ_fSF_SG_NS4_17integral_constantINS4_4UMMA5MajorELSR_0EEESS_NSP_INSQ_7ScaleInELST_0EEESU_EEEEEENS4_6LayoutINS5_IJSC_SC_SC_EEENS5_IJNSA_ILi0EEESZ_SZ_EEEEENS5_IJNS4_10UnderscoreES12_S12_EEEEENS4_28SM100_TMA_2SM_LOAD_MULTICASTENS4_14ComposedLayoutINS4_7SwizzleILi1ELi4ELi3EEENS4_18smem_ptr_flag_bitsILi8EEENSX_INS5_IJNSA_ILi8EEESH_EEENS5_IJSH_SC_EEEEEEEvNS4_8identityENS4_18SM100_TMA_2SM_LOADES1F_vS1G_EENS_8epilogue10collective18CollectiveEpilogueINS1J_23Sm100TmaWarpSpecializedILi4ELi2ELi32ELb0ELb0EEEJNS5_IJNSA_ILi64EEESG_SH_EEENS5_IJNSX_IS1O_SC_EENSX_INS5_IJSH_SB_EEENS5_IJSC_SF_EEEEEEEESJ_SK_SJ_SK_NS1J_6fusion15FusionCallbacksIS1N_NS1V_17LinearCombinationISJ_fSJ_fLNS_15FloatRoundStyleE2EEES1P_S1U_JEEENS4_5SM1004TMEM4LOAD26SM100_TMEM_LOAD_32dp32b32xENS4_13SM90_TMA_LOADES1F_NS4_39AutoVectorizingCopyWithAssumedAlignmentILi128EEENS4_14SM90_TMA_STOREES1F_S27_S27_EEEvvEEEEvNT_6ParamsE,@"STO_CUDA_ENTRY STV_DEFAULT"
_ZN7cutlass13device_kernelINS_4gemm6kernel13GemmUniversalIN4cute5tupleIJiiiiEEENS1_10collective13CollectiveMmaINS1_35MainloopSm100TmaUmmaWarpSpecializedILi3ELi2ELi4ENS5_IJNS4_1CILi2EEESB_NSA_ILi1EEEEEEEENS5_IJNSA_ILi128EEENSA_ILi256EEENSA_ILi32EEEEEENS_12float_e4m3_tENS5_IJlSC_lEEESJ_SK_NS4_8TiledMMAINS4_8MMA_AtomIJNS4_10MMA_TraitsINS4_25SM100_MMA_F8F6F4_2x1SM_SSEJSJ_SJ_fSF_SG_NS4_17integral_constantINS4_4UMMA5MajorELSR_0EEESS_NSP_INSQ_7ScaleInELST_0EEESU_EEEEEENS4_6LayoutINS5_IJSC_SC_SC_EEENS5_IJNSA_ILi0EEESZ_SZ_EEEEENS5_IJNS4_10UnderscoreES12_S12_EEEEENS4_28SM100_TMA_2SM_LOAD_MULTICASTENS4_14ComposedLayoutINS4_7SwizzleILi1ELi4ELi3EEENS4_18smem_ptr_flag_bitsILi8EEENSX_INS5_IJNSA_ILi8EEESH_EEENS5_IJSH_SC_EEEEEEEvNS4_8identityENS4_18SM100_TMA_2SM_LOADES1F_vS1G_EENS_8epilogue10collective18CollectiveEpilogueINS1J_23Sm100TmaWarpSpecializedILi4ELi2ELi32ELb0ELb0EEEJNS5_IJNSA_ILi64EEESG_SH_EEENS5_IJNSX_IS1O_SC_EENSX_INS5_IJSH_SB_EEENS5_IJSC_SF_EEEEEEEESJ_SK_SJ_SK_NS1J_6fusion15FusionCallbacksIS1N_NS1V_17LinearCombinationISJ_fSJ_fLNS_15FloatRoundStyleE2EEES1P_S1U_JEEENS4_5SM1004TMEM4LOAD26SM100_TMEM_LOAD_32dp32b32xENS4_13SM90_TMA_LOADES1F_NS4_39AutoVectorizingCopyWithAssumedAlignmentILi128EEENS4_14SM90_TMA_STOREES1F_S27_S27_EEEvvEEEEvNT_6ParamsE:
[----:B------:R-:W1:Y:S01]  /*0000*/  LDC R1, c[0x0][0x37c] ;  /* 0x0000df00ff017b82 */ /* 0x000e620000000800 */
[----:B------:R-:W2:Y:S01]  /*0010*/  S2R R97, SR_TID.X ;  /* 0x0000000000617919 */ /* 0x000ea20000002100 */
[----:B------:R-:W3:Y:S06]  /*0020*/  LDCU.64 UR8, c[0x0][0x890] ;  /* 0x00011200ff0877ac */ /* 0x000eec0008000a00 */
[----:B------:R-:W4:Y:S01]  /*0030*/  S2UR UR58, SR_CgaCtaId ;  /* 0x00000000003a79c3 */ /* 0x000f220000008800 */
[----:B------:R-:W-:Y:S02]  /*0040*/  PRMT R86, RZ, 0x7610, R86 ;  /* 0x00007610ff567816 */ /* 0x000fe40000000056 */
[----:B------:R-:W-:Y:S01]  /*0050*/  ELECT P1, URZ, PT ;  /* 0x0000000000ff782f */ /* 0x000fe20003820000 */
[----:B---3--:R-:W-:-:S04]  /*0060*/  UISETP.NE.U32.AND UP0, UPT, UR8, URZ, UPT ;  /* 0x000000ff0800728c */ /* 0x008fc8000bf05070 */
[----:B------:R-:W-:Y:S02]  /*0070*/  UISETP.NE.AND.EX UP0, UPT, UR9, URZ, UPT, UP0 ;  /* 0x000000ff0900728c */ /* 0x000fe4000bf05300 */
[----:B----4-:R-:W-:Y:S02]  /*0080*/  ULOP3.LUT UR27, UR58, 0x1, URZ, 0xc0, !UPT ;  /* 0x000000013a1b7892 */ /* 0x010fe4000f8ec0ff */
[----:B------:R-:W-:Y:S01]  /*0090*/  ULOP3.LUT UR29, UR58, 0x1, URZ, 0x3c, !UPT ;  /* 0x000000013a1d7892 */ /* 0x000fe2000f8e3cff */
[----:B--2---:R-:W-:-:S05]  /*00a0*/  SHF.R.U32.HI R87, RZ, 0x5, R97 ;  /* 0x00000005ff577819 */ /* 0x004fca0000011661 */
[----:B------:R-:W2:Y:S02]  /*00b0*/  SHFL.IDX PT, R0, R87, RZ, 0x1f ;  /* 0x00001fff57007589 */ /* 0x000ea400000e0000 */
[----:B--2---:R-:W-:Y:S01]  /*00c0*/  R2UR UR13, R0 ;  /* 0x00000000000d72ca */ /* 0x004fe200000e0000 */
[----:B-1----:R-:W-:-:S14]  /*00d0*/  BRA.U UP0, `(.L_x_0) ;  /* 0x0000000100307547 */ /* 0x002fdc000b800000 */
[----:B------:R-:W1:Y:S02]  /*00e0*/  LDCU.64 UR4, c[0x0][0x888] ;  /* 0x00011100ff0477ac */ /* 0x000e640008000a00 */
[----:B-1----:R-:W-:-:S04]  /*00f0*/  UISETP.NE.U32.AND UP0, UPT, UR4, URZ, UPT ;  /* 0x000000ff0400728c */ /* 0x002fc8000bf05070 */
[----:B------:R-:W-:-:S09]  /*0100*/  UISETP.NE.AND.EX UP0, UPT, UR5, URZ, UPT, UP0 ;  /* 0x000000ff0500728c */ /* 0x000fd2000bf05300 */
[----:B------:R-:W-:Y:S05]  /*0110*/  BRA.U !UP0, `(.L_x_1) ;  /* 0x0000000108147547 */ /* 0x000fea000b800000 */
[----:B------:R-:W1:Y:S01]  /*0120*/  LDC.64 R2, c[0x0][0x888] ;  /* 0x00022200ff027b82 */ /* 0x000e620000000a00 */
[----:B------:R-:W1:Y:S02]  /*0130*/  LDCU.64 UR4, c[0x0][0x358] ;  /* 0x00006b00ff0477ac */ /* 0x000e640008000a00 */
[----:B-1----:R1:W5:Y:S01]  /*0140*/  LDG.E R41, desc[UR4][R2.64] ;  /* 0x0000000402297981 */ /* 0x002362000c1e1900 */
[----:B------:R-:W-:Y:S01]  /*0150*/  HFMA2 R86, -RZ, RZ, 0, 5.9604644775390625e-08 ;  /* 0x00000001ff567431 */ /* 0x000fe200000001ff */
[----:B------:R-:W-:Y:S05]  /*0160*/  BRA `(.L_x_0) ;  /* 0x00000000000c7947 */ /* 0x000fea0003800000 */
.L_x_1:
[----:B------:R-:W1:Y:S01]  /*0170*/  LDCU UR4, c[0x0][0x880] ;  /* 0x00011000ff0477ac */ /* 0x000e620008000800 */
[----:B------:R-:W-:Y:S01]  /*0180*/  HFMA2 R86, -RZ, RZ, 0, 5.9604644775390625e-08 ;  /* 0x00000001ff567431 */ /* 0x000fe200000001ff */
[----:B-1----:R-:W-:-:S07]  /*0190*/  MOV R41, UR4 ;  /* 0x0000000400297c02 */ /* 0x002fce0008000f00 */
.L_x_0:
[----:B------:R-:W2:Y:S02]  /*01a0*/  LDCU.64 UR4, c[0x0][0x8b0] ;  /* 0x00011600ff0477ac */ /* 0x000ea40008000a00 */
[----:B--2---:R-:W-:-:S04]  /*01b0*/  UISETP.NE.U32.AND UP0, UPT, UR4, URZ, UPT ;  /* 0x000000ff0400728c */ /* 0x004fc8000bf05070 */
[----:B------:R-:W-:-:S09]  /*01c0*/  UISETP.NE.AND.EX UP0, UPT, UR5, URZ, UPT, UP0 ;  /* 0x000000ff0500728c */ /* 0x000fd2000bf05300 */
[----:B------:R-:W-:Y:S05]  /*01d0*/  BRA.U UP0, `(.L_x_2) ;  /* 0x0000000100287547 */ /* 0x000fea000b800000 */
[----:B------:R-:W2:Y:S02]  /*01e0*/  LDCU.64 UR4, c[0x0][0x8a8] ;  /* 0x00011500ff0477ac */ /* 0x000ea40008000a00 */
[----:B--2---:R-:W-:-:S04]  /*01f0*/  UISETP.NE.U32.AND UP0, UPT, UR4, URZ, UPT ;  /* 0x000000ff0400728c */ /* 0x004fc8000bf05070 */
[----:B------:R-:W-:-:S09]  /*0200*/  UISETP.NE.AND.EX UP0, UPT, UR5, URZ, UPT, UP0 ;  /* 0x000000ff0500728c */ /* 0x000fd2000bf05300 */
[----:B------:R-:W-:Y:S05]  /*0210*/  BRA.U !UP0, `(.L_x_3) ;  /* 0x0000000108107547 */ /* 0x000fea000b800000 */
[----:B------:R-:W2:Y:S01]  /*0220*/  LDC.64 R38, c[0x0][0x8a8] ;  /* 0x00022a00ff267b82 */ /* 0x000ea20000000a00 */
[----:B------:R-:W2:Y:S02]  /*0230*/  LDCU.64 UR4, c[0x0][0x358] ;  /* 0x00006b00ff0477ac */ /* 0x000ea40008000a00 */
[----:B--2---:R2:W5:Y:S01]  /*0240*/  LDG.E R38, desc[UR4][R38.64] ;  /* 0x0000000426267981 */ /* 0x004562000c1e1900 */
[----:B------:R-:W-:Y:S05]  /*0250*/  BRA `(.L_x_2) ;  /* 0x0000000000087947 */ /* 0x000fea0003800000 */
.L_x_3:
[----:B------:R-:W2:Y:S02]  /*0260*/  LDCU UR4, c[0x0][0x8a0] ;  /* 0x00011400ff0477ac */ /* 0x000ea40008000800 */
[----:B--2---:R-:W-:Y:S02]  /*0270*/  MOV R38, UR4 ;  /* 0x0000000400267c02 */ /* 0x004fe40008000f00 */
.L_x_2:
[----:B------:R-:W-:Y:S01]  /*0280*/  IMAD.U32 R0, RZ, RZ, UR13 ;  /* 0x0000000dff007e24 */ /* 0x000fe2000f8e00ff */
[----:B------:R-:W-:Y:S04]  /*0290*/  BSSY.RECONVERGENT B0, `(.L_x_4) ;  /* 0x000000c000007945 */ /* 0x000fe80003800200 */
[C---:B------:R-:W-:Y:S02]  /*02a0*/  ISETP.NE.OR P2, PT, R0.reuse, 0x1, !P1 ;  /* 0x000000010000780c */ /* 0x040fe40004f45670 */
[----:B------:R-:W-:-:S11]  /*02b0*/  ISETP.NE.OR P0, PT, R0, 0x3, !P1 ;  /* 0x000000030000780c */ /* 0x000fd60004f05670 */
[----:B------:R-:W-:Y:S05]  /*02c0*/  @P2 BRA `(.L_x_5) ;  /* 0x0000000000202947 */ /* 0x000fea0003800000 */
[----:B------:R-:W3:Y:S02]  /*02d0*/  LDCU.64 UR4, c[0x0][0x348] ;  /* 0x00006900ff0477ac */ /* 0x000ee40008000a00 */
[----:B---3--:R-:W-:Y:S02]  /*02e0*/  UIADD3 UR6, UP1, UPT, UR4, 0x80, URZ ;  /* 0x0000008004067890 */ /* 0x008fe4000ff3e0ff */
[----:B------:R-:W-:Y:S02]  /*02f0*/  UIADD3 UR4, UP0, UPT, UR4, 0x180, URZ ;  /* 0x0000018004047890 */ /* 0x000fe4000ff1e0ff */
[----:B------:R-:W-:Y:S02]  /*0300*/  UIADD3.X UR7, UPT, UPT, URZ, UR5, URZ, UP1, !UPT ;  /* 0x00000005ff077290 */ /* 0x000fe40008ffe4ff */
[----:B------:R-:W-:-:S07]  /*0310*/  UIADD3.X UR5, UPT, UPT, URZ, UR5, URZ, UP0, !UPT ;  /* 0x00000005ff057290 */ /* 0x000fce00087fe4ff */
[----:B------:R3:W-:Y:S02]  /*0320*/  UTMACCTL.PF [UR6] ;  /* 0x00000000060079b9 */ /* 0x0007e40008040000 */
[----:B------:R3:W-:Y:S02]  /*0330*/  UTMACCTL.PF [UR4] ;  /* 0x00000000040079b9 */ /* 0x0007e40008040000 */
[----:B---3--:R-:W-:Y:S01]  /*0340*/  NOP ;  /* 0x0000000000007918 */ /* 0x008fe20000000000 */
.L_x_5:
[----:B------:R-:W-:Y:S05]  /*0350*/  BSYNC.RECONVERGENT B0 ;  /* 0x0000000000007941 */ /* 0x000fea0003800200 */
.L_x_4:
[----:B------:R-:W-:Y:S04]  /*0360*/  BSSY.RECONVERGENT B0, `(.L_x_6) ;  /* 0x000000a000007945 */ /* 0x000fe80003800200 */
        /* <DEDUP_REMOVED lines=9> */
.L_x_7:
[----:B------:R-:W-:Y:S05]  /*0400*/  BSYNC.RECONVERGENT B0 ;  /* 0x0000000000007941 */ /* 0x000fea0003800200 */
.L_x_6:
[----:B------:R-:W3:Y:S01]  /*0410*/  LDCU.64 UR4, c[0x0][0x888] ;  /* 0x00011100ff0477ac */ /* 0x000ee20008000a00 */
[----:B------:R-:W-:Y:S02]  /*0420*/  UISETP.EQ.U32.AND UP1, UPT, UR8, URZ, UPT ;  /* 0x000000ff0800728c */ /* 0x000fe4000bf22070 */
[----:B------:R-:W-:Y:S02]  /*0430*/  UPLOP3.LUT UP3, UPT, UPT, UPT, UPT, 0x80, 0x8 ;  /* 0x000000000008789c */ /* 0x000fe40003f6f070 */
[----:B---3--:R-:W-:-:S04]  /*0440*/  UISETP.NE.U32.AND UP0, UPT, UR4, URZ, UPT ;  /* 0x000000ff0400728c */ /* 0x008fc8000bf05070 */
[----:B------:R-:W-:-:S04]  /*0450*/  UISETP.NE.AND.EX UP0, UPT, UR5, URZ, UPT, UP0 ;  /* 0x000000ff0500728c */ /* 0x000fc8000bf05300 */
[----:B------:R-:W-:-:S04]  /*0460*/  UISETP.EQ.OR.EX UP2, UPT, UR9, URZ, !UP0, UP1 ;  /* 0x000000ff0900728c */ /* 0x000fc8000c742710 */
[----:B------:R-:W-:-:S06]  /*0470*/  UP2UR UR4, UPR, URZ, 0x4 ;  /* 0x00000004ff047883 */ /* 0x000fcc0008000000 */
[----:B------:R-:W-:Y:S01]  /*0480*/  MOV R89, UR4 ;  /* 0x0000000400597c02 */ /* 0x000fe20008000f00 */
[----:B------:R-:W-:Y:S06]  /*0490*/  BRA.U !UP2, `(.L_x_8) ;  /* 0x000000010a207547 */ /* 0x000fec000b800000 */
[----:B------:R-:W-:Y:S01]  /*04a0*/  UISETP.NE.U32.AND UP1, UPT, UR8, URZ, UPT ;  /* 0x000000ff0800728c */ /* 0x000fe2000bf25070 */
[----:B-----5:R-:W-:Y:S01]  /*04b0*/  FSETP.NEU.AND P0, PT, R41, RZ, PT ;  /* 0x000000ff2900720b */ /* 0x020fe20003f0d000 */
[----:B------:R-:W-:Y:S02]  /*04c0*/  USEL UR4, URZ, 0xffffffff, UP0 ;  /* 0xffffffffff047887 */ /* 0x000fe40008000000 */
[----:B------:R-:W-:-:S10]  /*04d0*/  UISETP.NE.AND.EX UP1, UPT, UR9, URZ, UPT, UP1 ;  /* 0x000000ff0900728c */ /* 0x000fd4000bf25310 */
[----:B------:R-:W-:Y:S01]  /*04e0*/  VOTEU.ANY UP0, P0 ;  /* 0x0000000000ff7886 */ /* 0x000fe20000000100 */
[----:B------:R-:W-:-:S04]  /*04f0*/  @!UP1 USEL UR4, URZ, 0xffffffff, UP0 ;  /* 0xffffffffff049887 */ /* 0x000fc80008000000 */
[----:B------:R-:W-:-:S04]  /*0500*/  ULOP3.LUT UR4, UR4, 0x1, URZ, 0xc0, !UPT ;  /* 0x0000000104047892 */ /* 0x000fc8000f8ec0ff */
[----:B------:R-:W-:-:S11]  /*0510*/  UISETP.NE.U32.AND UP3, UPT, UR4, 0x1, UPT ;  /* 0x000000010400788c */ /* 0x000fd6000bf65070 */
.L_x_8:
[----:B------:R-:W3:Y:S01]  /*0520*/  SHFL.IDX PT, R0, R87, RZ, 0x1f ;  /* 0x00001fff57007589 */ /* 0x000ee200000e0000 */
[----:B------:R-:W-:-:S04]  /*0530*/  UISETP.NE.AND UP0, UPT, UR13, 0x2, UPT ;  /* 0x000000020d00788c */ /* 0x000fc8000bf05270 */
[----:B------:R-:W-:Y:S02]  /*0540*/  UISETP.EQ.AND UP1, UPT, UR27, URZ, !UP0 ;  /* 0x000000ff1b00728c */ /* 0x000fe4000c722270 */
[----:B------:R-:W-:-:S04]  /*0550*/  USEL UR53, URZ, 0x1, UP0 ;  /* 0x00000001ff357887 */ /* 0x000fc80008000000 */
[----:B------:R-:W-:Y:S02]  /*0560*/  PLOP3.LUT P3, PT, P1, PT, UP1, 0x80, 0x8 ;  /* 0x000000000008781c */ /* 0x000fe40000f6f018 */
[----:B---3--:R-:W-:-:S13]  /*0570*/  ISETP.NE.AND P0, PT, R0, RZ, PT ;  /* 0x000000ff0000720c */ /* 0x008fda0003f05270 */
[----:B------:R-:W-:Y:S05]  /*0580*/  @P0 BRA `(.L_x_9) ;  /* 0x00000000004c0947 */ /* 0x000fea0003800000 */
[----:B------:R-:W-:Y:S01]  /*0590*/  UMOV UR4, 0x400 ;  /* 0x0000040000047882 */ /* 0x000fe20000000000 */
[----:B------:R-:W-:Y:S01]  /*05a0*/  UMOV UR8, 0x1 ;  /* 0x0000000100087882 */ /* 0x000fe20000000000 */
[----:B------:R-:W-:Y:S01]  /*05b0*/  UMOV UR6, 0x2 ;  /* 0x0000000200067882 */ /* 0x000fe20000000000 */
[----:B------:R-:W-:Y:S02]  /*05c0*/  ULEA UR4, UR58, UR4, 0x18 ;  /* 0x000000043a047291 */ /* 0x000fe4000f8ec0ff */
[----:B------:R-:W-:-:S04]  /*05d0*/  UIADD3 UR8, UPT, UPT, -UR8, 0x100000, URZ ;  /* 0x0010000008087890 */ /* 0x000fc8000fffe1ff */
[----:B------:R-:W-:Y:S02]  /*05e0*/  USHF.L.U32 UR9, UR8, 0xb, URZ ;  /* 0x0000000b08097899 */ /* 0x000fe400080006ff */
[----:B------:R-:W-:Y:S02]  /*05f0*/  USHF.L.U32 UR8, UR8, 0x1, URZ ;  /* 0x0000000108087899 */ /* 0x000fe400080006ff */
[----:B------:R-:W-:-:S04]  /*0600*/  UIADD3 UR6, UPT, UPT, -UR6, 0x100000, URZ ;  /* 0x0010000006067890 */ /* 0x000fc8000fffe1ff */
[----:B------:R-:W-:Y:S02]  /*0610*/  USHF.L.U32 UR7, UR6, 0xb, URZ ;  /* 0x0000000b06077899 */ /* 0x000fe400080006ff */
[----:B------:R-:W-:Y:S01]  /*0620*/  USHF.L.U32 UR6, UR6, 0x1, URZ ;  /* 0x0000000106067899 */ /* 0x000fe200080006ff */
[----:B------:R-:W-:Y:S01]  /*0630*/  ELECT P0, URZ, PT ;  /* 0x0000000000ff782f */ /* 0x000fe20003800000 */
[----:B------:R-:W3:Y:S02]  /*0640*/  FENCE.VIEW.ASYNC.S ;  /* 0x00000000000073c6 */ /* 0x000ee40000000000 */
[----:B---3--:R3:W4:Y:S08]  /*0650*/  SYNCS.EXCH.64 URZ, [UR4], UR8 ;  /* 0x0000000804ff75b2 */ /* 0x0087300008000100 */
[----:B------:R3:W1:Y:S01]  /*0660*/  SYNCS.EXCH.64 URZ, [UR4+0x18], UR6 ;  /* 0x0000180604ff75b2 */ /* 0x0006620008000100 */
[----:B------:R3:W1:Y:S01]  /*0670*/  SYNCS.EXCH.64 URZ, [UR4+0x8], UR8 ;  /* 0x0000080804ff75b2 */ /* 0x0006620008000100 */
[----:B------:R3:W1:Y:S01]  /*0680*/  SYNCS.EXCH.64 URZ, [UR4+0x20], UR6 ;  /* 0x0000200604ff75b2 */ /* 0x0006620008000100 */
[----:B------:R3:W1:Y:S01]  /*0690*/  SYNCS.EXCH.64 URZ, [UR4+0x10], UR8 ;  /* 0x0000100804ff75b2 */ /* 0x0006620008000100 */
[----:B------:R3:W1:Y:S01]  /*06a0*/  SYNCS.EXCH.64 URZ, [UR4+0x28], UR6 ;  /* 0x0000280604ff75b2 */ /* 0x0006620008000100 */
[----:B------:R-:W-:Y:S01]  /*06b0*/  NOP ;  /* 0x0000000000007918 */ /* 0x000fe20000000000 */
.L_x_9:
[----:B------:R-:W2:Y:S01]  /*06c0*/  SHFL.IDX PT, R0, R87, RZ, 0x1f ;  /* 0x00001fff57007589 */ /* 0x000ea200000e0000 */
[----:B------:R-:W-:Y:S01]  /*06d0*/  NOP ;  /* 0x0000000000007918 */ /* 0x000fe20000000000 */
[----:B--2---:R-:W-:-:S13]  /*06e0*/  ISETP.NE.AND P0, PT, R0, 0x1, PT ;  /* 0x000000010000780c */ /* 0x004fda0003f05270 */
[----:B------:R-:W-:Y:S05]  /*06f0*/  @P0 BRA `(.L_x_10) ;  /* 0x0000000000540947 */ /* 0x000fea0003800000 */
[----:B---3--:R-:W-:Y:S01]  /*0700*/  UMOV UR4, 0x400 ;  /* 0x0000040000047882 */ /* 0x008fe20000000000 */
        /* <DEDUP_REMOVED lines=10> */
[----:B------:R-:W2:Y:S02]  /*07b0*/  FENCE.VIEW.ASYNC.S ;  /* 0x00000000000073c6 */ /* 0x000ea40000000000 */
[----:B--2---:R2:W3:Y:S08]  /*07c0*/  SYNCS.EXCH.64 URZ, [UR4+0x30], UR8 ;  /* 0x0000300804ff75b2 */ /* 0x0044f00008000100 */
[----:B------:R2:W1:Y:S01]  /*07d0*/  SYNCS.EXCH.64 URZ, [UR4+0x50], UR6 ;  /* 0x0000500604ff75b2 */ /* 0x0004620008000100 */
[----:B------:R2:W1:Y:S01]  /*07e0*/  SYNCS.EXCH.64 URZ, [UR4+0x38], UR8 ;  /* 0x0000380804ff75b2 */ /* 0x0004620008000100 */
[----:B------:R2:W1:Y:S01]  /*07f0*/  SYNCS.EXCH.64 URZ, [UR4+0x58], UR6 ;  /* 0x0000580604ff75b2 */ /* 0x0004620008000100 */
[----:B------:R2:W1:Y:S01]  /*0800*/  SYNCS.EXCH.64 URZ, [UR4+0x40], UR8 ;  /* 0x0000400804ff75b2 */ /* 0x0004620008000100 */
[----:B------:R2:W1:Y:S01]  /*0810*/  SYNCS.EXCH.64 URZ, [UR4+0x60], UR6 ;  /* 0x0000600604ff75b2 */ /* 0x0004620008000100 */
[----:B------:R2:W1:Y:S01]  /*0820*/  SYNCS.EXCH.64 URZ, [UR4+0x48], UR8 ;  /* 0x0000480804ff75b2 */ /* 0x0004620008000100 */
[----:B------:R2:W1:Y:S01]  /*0830*/  SYNCS.EXCH.64 URZ, [UR4+0x68], UR6 ;  /* 0x0000680604ff75b2 */ /* 0x0004620008000100 */
[----:B------:R-:W-:Y:S01]  /*0840*/  NOP ;  /* 0x0000000000007918 */ /* 0x000fe20000000000 */
.L_x_10:
[----:B------:R-:W4:Y:S01]  /*0850*/  SHFL.IDX PT, R0, R87, RZ, 0x1f ;  /* 0x00001fff57007589 */ /* 0x000f2200000e0000 */
[----:B------:R-:W-:Y:S01]  /*0860*/  NOP ;  /* 0x0000000000007918 */ /* 0x000fe20000000000 */
[----:B----4-:R-:W-:-:S13]  /*0870*/  ISETP.NE.AND P0, PT, R0, 0x3, PT ;  /* 0x000000030000780c */ /* 0x010fda0003f05270 */
[----:B------:R-:W-:Y:S05]  /*0880*/  @P0 BRA `(.L_x_11) ;  /* 0x00000000002c0947 */ /* 0x000fea0003800000 */
[----:B--23--:R-:W-:Y:S01]  /*0890*/  UMOV UR4, 0x400 ;  /* 0x0000040000047882 */ /* 0x00cfe20000000000 */
[----:B------:R-:W-:Y:S01]  /*08a0*/  UMOV UR5, 0x20 ;  /* 0x0000002000057882 */ /* 0x000fe20000000000 */
[----:B------:R-:W-:Y:S02]  /*08b0*/  ULEA UR6, UR58, UR4, 0x18 ;  /* 0x000000043a067291 */ /* 0x000fe4000f8ec0ff */
[----:B------:R-:W-:-:S04]  /*08c0*/  UIADD3 UR4, UPT, UPT, -UR5, 0x100000, URZ ;  /* 0x0010000005047890 */ /* 0x000fc8000fffe1ff */
[----:B------:R-:W-:Y:S02]  /*08d0*/  USHF.L.U32 UR5, UR4, 0xb, URZ ;  /* 0x0000000b04057899 */ /* 0x000fe400080006ff */
[----:B------:R-:W-:Y:S01]  /*08e0*/  USHF.L.U32 UR4, UR4, 0x1, URZ ;  /* 0x0000000104047899 */ /* 0x000fe200080006ff */
[----:B------:R-:W-:Y:S01]  /*08f0*/  ELECT P0, URZ, PT ;  /* 0x0000000000ff782f */ /* 0x000fe20003800000 */
[----:B------:R-:W2:Y:S10]  /*0900*/  FENCE.VIEW.ASYNC.S ;  /* 0x00000000000073c6 */ /* 0x000eb40000000000 */
[----:B--2---:R4:W2:Y:S01]  /*0910*/  SYNCS.EXCH.64 URZ, [UR6+0x70], UR4 ;  /* 0x0000700406ff75b2 */ /* 0x0048a20008000100 */
[----:B------:R4:W3:Y:S02]  /*0920*/  SYNCS.EXCH.64 URZ, [UR6+0x78], UR4 ;  /* 0x0000780406ff75b2 */ /* 0x0008e40008000100 */
[----:B----4-:R-:W-:Y:S01]  /*0930*/  NOP ;  /* 0x0000000000007918 */ /* 0x010fe20000000000 */
.L_x_11:
[----:B------:R-:W4:Y:S01]  /*0940*/  SHFL.IDX PT, R0, R87, RZ, 0x1f ;  /* 0x00001fff57007589 */ /* 0x000f2200000e0000 */
[----:B------:R-:W-:Y:S01]  /*0950*/  NOP ;  /* 0x0000000000007918 */ /* 0x000fe20000000000 */
[----:B----4-:R-:W-:-:S13]  /*0960*/  ISETP.NE.AND P0, PT, R0, 0x4, PT ;  /* 0x000000040000780c */ /* 0x010fda0003f05270 */
[----:B------:R-:W-:Y:S05]  /*0970*/  @P0 BRA `(.L_x_12) ;  /* 0x0000000000480947 */ /* 0x000fea0003800000 */
[----:B--23--:R-:W-:Y:S01]  /*0980*/  UMOV UR4, 0x3a0 ;  /* 0x000003a000047882 */ /* 0x00cfe20000000000 */
[----:B------:R-:W-:Y:S01]  /*0990*/  UMOV UR6, 0x400 ;  /* 0x0000040000067882 */ /* 0x000fe20000000000 */
[----:B------:R-:W-:Y:S01]  /*09a0*/  USEL UR4, UR4, 0x320, UP3 ;  /* 0x0000032004047887 */ /* 0x000fe20009800000 */
        /* <DEDUP_REMOVED lines=10> */
[----:B--2---:R4:W2:Y:S08]  /*0a50*/  SYNCS.EXCH.64 URZ, [UR6+0x80], UR8 ;  /* 0x0000800806ff75b2 */ /* 0x0048b00008000100 */
[----:B------:R4:W3:Y:S01]  /*0a60*/  SYNCS.EXCH.64 URZ, [UR6+0x90], UR4 ;  /* 0x0000900406ff75b2 */ /* 0x0008e20008000100 */
[----:B------:R4:W1:Y:S01]  /*0a70*/  SYNCS.EXCH.64 URZ, [UR6+0x88], UR8 ;  /* 0x0000880806ff75b2 */ /* 0x0008620008000100 */
[----:B------:R4:W1:Y:S02]  /*0a80*/  SYNCS.EXCH.64 URZ, [UR6+0x98], UR4 ;  /* 0x0000980406ff75b2 */ /* 0x0008640008000100 */
[----:B----4-:R-:W-:Y:S01]  /*0a90*/  NOP ;  /* 0x0000000000007918 */ /* 0x010fe20000000000 */
.L_x_12:
[----:B------:R-:W4:Y:S01]  /*0aa0*/  SHFL.IDX PT, R0, R87, RZ, 0x1f ;  /* 0x00001fff57007589 */ /* 0x000f2200000e0000 */
[----:B------:R-:W-:Y:S01]  /*0ab0*/  NOP ;  /* 0x0000000000007918 */ /* 0x000fe20000000000 */
[----:B----4-:R-:W-:-:S13]  /*0ac0*/  ISETP.NE.AND P0, PT, R0, 0x5, PT ;  /* 0x000000050000780c */ /* 0x010fda0003f05270 */
[----:B------:R-:W-:Y:S05]  /*0ad0*/  @P0 BRA `(.L_x_13) ;  /* 0x0000000000540947 */ /* 0x000fea0003800000 */
[----:B--23--:R-:W-:Y:S01]  /*0ae0*/  UMOV UR4, 0x400 ;  /* 0x0000040000047882 */ /* 0x00cfe20000000000 */
        /* <DEDUP_REMOVED lines=14> */
[----:B------:R4:W1:Y:S01]  /*0bd0*/  SYNCS.EXCH.64 URZ, [UR4+0xc8], UR8 ;  /* 0x0000c80804ff75b2 */ /* 0x0008620008000100 */
[----:B------:R4:W1:Y:S01]  /*0be0*/  SYNCS.EXCH.64 URZ, [UR4+0xb0], UR6 ;  /* 0x0000b00604ff75b2 */ /* 0x0008620008000100 */
[----:B------:R4:W1:Y:S01]  /*0bf0*/  SYNCS.EXCH.64 URZ, [UR4+0xd0], UR8 ;  /* 0x0000d00804ff75b2 */ /* 0x0008620008000100 */
[----:B------:R4:W1:Y:S01]  /*0c00*/  SYNCS.EXCH.64 URZ, [UR4+0xb8], UR6 ;  /* 0x0000b80604ff75b2 */ /* 0x0008620008000100 */
[----:B------:R4:W1:Y:S02]  /*0c10*/  SYNCS.EXCH.64 URZ, [UR4+0xd8], UR8 ;  /* 0x0000d80804ff75b2 */ /* 0x0008640008000100 */
[----:B----4-:R-:W-:Y:S01]  /*0c20*/  NOP ;  /* 0x0000000000007918 */ /* 0x010fe20000000000 */
.L_x_13:
[----:B------:R-:W4:Y:S01]  /*0c30*/  SHFL.IDX PT, R0, R87, RZ, 0x1f ;  /* 0x00001fff57007589 */ /* 0x000f2200000e0000 */
[----:B------:R-:W-:Y:S01]  /*0c40*/  ISETP.NE.OR P1, PT, RZ, UR13, !P1 ;  /* 0x0000000dff007c0c */ /* 0x000fe2000cf25670 */
        /* <DEDUP_REMOVED lines=12> */
[----:B------:R4:W3:Y:S01]  /*0d10*/  SYNCS.EXCH.64 URZ, [UR4+0xf0], UR6 ;  /* 0x0000f00604ff75b2 */ /* 0x0008e20008000100 */
[----:B------:R4:W1:Y:S01]  /*0d20*/  SYNCS.EXCH.64 URZ, [UR4+0xe8], UR6 ;  /* 0x0000e80604ff75b2 */ /* 0x0008620008000100 */
[----:B------:R4:W1:Y:S02]  /*0d30*/  SYNCS.EXCH.64 URZ, [UR4+0xf8], UR6 ;  /* 0x0000f80604ff75b2 */ /* 0x0008640008000100 */
[----:B----4-:R-:W-:Y:S01]  /*0d40*/  NOP ;  /* 0x0000000000007918 */ /* 0x010fe20000000000 */
.L_x_14:
[----:B------:R-:W-:Y:S01]  /*0d50*/  VOTEU.ALL UP0, P1 ;  /* 0x0000000000ff7886 */ /* 0x000fe20000800000 */
[----:B--23--:R-:W-:Y:S01]  /*0d60*/  UMOV UR4, 0x20 ;  /* 0x0000002000047882 */ /* 0x00cfe20000000000 */
[----:B------:R-:W2:Y:S01]  /*0d70*/  LDCU UR7, c[0x0][0x36c] ;  /* 0x00006d80ff0777ac */ /* 0x000ea20008000800 */
[----:B------:R-:W-:Y:S01]  /*0d80*/  NOP ;  /* 0x0000000000007918 */ /* 0x000fe20000000000 */
[----:B------:R-:W-:Y:S01]  /*0d90*/  LOP3.LUT R0, R97, 0x1f, RZ, 0xc0, !PT ;  /* 0x0000001f61007812 */ /* 0x000fe200078ec0ff */
[----:B------:R-:W-:Y:S01]  /*0da0*/  @!UP0 UMOV UR6, 0x400 ;  /* 0x0000040000068882 */ /* 0x000fe20000000000 */
[----:B------:R-:W-:-:S04]  /*0db0*/  @!UP0 UIADD3 UR4, UPT, UPT, -UR4, 0x100000, URZ ;  /* 0x0010000004048890 */ /* 0x000fc8000fffe1ff */
[----:B------:R-:W-:Y:S02]  /*0dc0*/  @!UP0 USHF.L.U32 UR5, UR4, 0xb, URZ ;  /* 0x0000000b04058899 */ /* 0x000fe400080006ff */
[----:B------:R-:W-:Y:S02]  /*0dd0*/  @!UP0 USHF.L.U32 UR4, UR4, 0x1, URZ ;  /* 0x0000000104048899 */ /* 0x000fe400080006ff */
[----:B------:R-:W-:Y:S01]  /*0de0*/  @!UP0 ULEA UR6, UR58, UR6, 0x18 ;  /* 0x000000063a068291 */ /* 0x000fe2000f8ec0ff */
[----:B------:R-:W-:Y:S01]  /*0df0*/  VOTEU.ALL UP0, P1 ;  /* 0x0000000000ff7886 */ /* 0x000fe20000800000 */
[----:B------:R-:W-:Y:S02]  /*0e00*/  UISETP.NE.AND UP4, UPT, UR13, URZ, UPT ;  /* 0x000000ff0d00728c */ /* 0x000fe4000bf85270 */
[----:B--2---:R-:W-:Y:S01]  /*0e10*/  UISETP.EQ.U32.AND UP5, UPT, UR7, 0x1, UPT ;  /* 0x000000010700788c */ /* 0x004fe2000bfa2070 */
[----:B------:R-:W2:Y:S07]  /*0e20*/  FENCE.VIEW.ASYNC.S ;  /* 0x00000000000073c6 */ /* 0x000eae0000000000 */
[----:B--2---:R2:W3:Y:S01]  /*0e30*/  @!UP0 SYNCS.EXCH.64 URZ, [UR6+0x100], UR4 ;  /* 0x0001000406ff85b2 */ /* 0x0044e20008000100 */
[----:B------:R-:W-:Y:S05]  /*0e40*/  BRA.U !UP5, `(.L_x_15) ;  /* 0x000000010d087547 */ /* 0x000fea000b800000 */
[----:B-1-3--:R-:W-:Y:S01]  /*0e50*/  UCGABAR_ARV ;  /* 0x00000000000079c7 */ /* 0x00afe20008000000 */
[----:B------:R-:W-:Y:S05]  /*0e60*/  BRA `(.L_x_16) ;  /* 0x0000000000047947 */ /* 0x000fea0003800000 */
.L_x_15:
[----:B-1-3--:R-:W-:Y:S01]  /*0e70*/  NOP ;  /* 0x0000000000007918 */ /* 0x00afe20000000000 */
.L_x_16:
[----:B------:R-:W1:Y:S01]  /*0e80*/  S2UR UR19, SR_CTAID.X ;  /* 0x00000000001379c3 */ /* 0x000e620000002500 */
[----:B------:R-:W-:-:S05]  /*0e90*/  CS2R.32 R88, SR_CgaSize ;  /* 0x0000000000587805 */ /* 0x000fca0000008a00 */
[----:B------:R-:W-:-:S05]  /*0ea0*/  IMAD R88, R88, -0xa0, RZ ;  /* 0xffffff6058587824 */ /* 0x000fca00078e02ff */
[----:B--2---:R-:W-:-:S14]  /*0eb0*/  R2UR UR5, R88 ;  /* 0x00000000580572ca */ /* 0x004fdc00000e0000 */
[----:B------:R-:W2:Y:S01]  /*0ec0*/  LDCU UR5, c[0x0][UR5+0x2b0] ;  /* 0x00005600050577ac */ /* 0x000ea20008000800 */
[----:B------:R-:W-:-:S05]  /*0ed0*/  CS2R.32 R88, SR_CgaSize ;  /* 0x0000000000587805 */ /* 0x000fca0000008a00 */
[----:B------:R-:W-:-:S05]  /*0ee0*/  IMAD R88, R88, -0xa0, RZ ;  /* 0xffffff6058587824 */ /* 0x000fca00078e02ff */
[----:B------:R-:W-:-:S14]  /*0ef0*/  R2UR UR4, R88 ;  /* 0x00000000580472ca */ /* 0x000fdc00000e0000 */
[----:B------:R-:W3:Y:S01]  /*0f00*/  LDCU UR4, c[0x0][UR4+0x2b4] ;  /* 0x00005680040477ac */ /* 0x000ee20008000800 */
[----:B------:R-:W4:Y:S01]  /*0f10*/  S2UR UR7, SR_CTAID.Y ;  /* 0x00000000000779c3 */ /* 0x000f220000002600 */
[----:B------:R-:W-:-:S05]  /*0f20*/  CS2R.32 R88, SR_CgaSize ;  /* 0x0000000000587805 */ /* 0x000fca0000008a00 */
[----:B------:R-:W-:-:S05]  /*0f30*/  IMAD R88, R88, -0xa0, RZ ;  /* 0xffffff6058587824 */ /* 0x000fca00078e02ff */
[----:B------:R-:W-:-:S14]  /*0f40*/  R2UR UR8, R88 ;  /* 0x00000000580872ca */ /* 0x000fdc00000e0000 */
[----:B------:R-:W3:Y:S01]  /*0f50*/  LDCU UR8, c[0x0][UR8+0x2a0] ;  /* 0x00005400080877ac */ /* 0x000ee20008000800 */
[----:B------:R-:W-:Y:S01]  /*0f60*/  UISETP.GT.U32.AND UP0, UPT, UR27, 0xffff, UPT ;  /* 0x0000ffff1b00788c */ /* 0x000fe2000bf04070 */
[----:B------:R-:W3:Y:S01]  /*0f70*/  LDCU UR18, c[0x0][0xb24] ;  /* 0x00016480ff1277ac */ /* 0x000ee20008000800 */
[----:B------:R-:W1:Y:S01]  /*0f80*/  S2UR UR36, SR_CTAID.Z ;  /* 0x00000000002479c3 */ /* 0x000e620000002700 */
[----:B------:R-:W-:-:S05]  /*0f90*/  CS2R.32 R88, SR_CgaSize ;  /* 0x0000000000587805 */ /* 0x000fca0000008a00 */
[----:B------:R-:W-:-:S05]  /*0fa0*/  IMAD R88, R88, -0xa0, RZ ;  /* 0xffffff6058587824 */ /* 0x000fca00078e02ff */
[----:B------:R-:W-:-:S14]  /*0fb0*/  R2UR UR59, R88 ;  /* 0x00000000583b72ca */ /* 0x000fdc00000e0000 */
[----:B------:R-:W3:Y:S01]  /*0fc0*/  LDCU UR59, c[0x0][UR59+0x2a4] ;  /* 0x000054803b3b77ac */ /* 0x000ee20008000800 */
[----:B------:R-:W-:Y:S01]  /*0fd0*/  USHF.L.U32 UR28, UR58, 0x9, URZ ;  /* 0x000000093a1c7899 */ /* 0x000fe200080006ff */
[----:B-1----:R-:W-:Y:S01]  /*0fe0*/  I2FP.F32.U32 R3, UR19 ;  /* 0x0000001300037c45 */ /* 0x002fe20008201000 */
[----:B------:R-:W-:Y:S01]  /*0ff0*/  UMOV UR30, 0x5 ;  /* 0x00000005001e7882 */ /* 0x000fe20000000000 */
[----:B------:R-:W1:Y:S03]  /*1000*/  LDCU UR45, c[0x0][0xb24] ;  /* 0x00016480ff2d77ac */ /* 0x000e660008000800 */
[----:B--2---:R-:W-:Y:S01]  /*1010*/  FMUL R3, R3, UR5 ;  /* 0x0000000503037c20 */ /* 0x004fe20008400000 */
[----:B------:R-:W-:Y:S01]  /*1020*/  USEL UR5, UR27, 0xffff, !UP0 ;  /* 0x0000ffff1b057887 */ /* 0x000fe2000c000000 */
[----:B----4-:R-:W-:Y:S01]  /*1030*/  I2FP.F32.U32 R2, UR7 ;  /* 0x0000000700027c45 */ /* 0x010fe20008201000 */
[----:B------:R-:W2:Y:S03]  /*1040*/  LDCU UR26, c[0x0][0xb30] ;  /* 0x00016600ff1a77ac */ /* 0x000ea60008000800 */
[----:B------:R-:W4:Y:S01]  /*1050*/  F2I.U32.TRUNC.NTZ R3, R3 ;  /* 0x0000000300037305 */ /* 0x000f22000020f000 */
[----:B---3--:R-:W-:Y:S01]  /*1060*/  FMUL R2, R2, UR4 ;  /* 0x0000000402027c20 */ /* 0x008fe20008400000 */
[----:B------:R-:W-:-:S02]  /*1070*/  ULOP3.LUT UR24, UR5, 0xffff, URZ, 0xc0, !UPT ;  /* 0x0000ffff05187892 */ /* 0x000fc4000f8ec0ff */
[----:B------:R-:W-:Y:S01]  /*1080*/  UISETP.GE.AND UP2, UPT, UR18, 0x1, UPT ;  /* 0x000000011200788c */ /* 0x000fe2000bf46270 */
[----:B------:R-:W-:-:S03]  /*1090*/  UMOV UR32, UR7 ;  /* 0x0000000700207c82 */ /* 0x000fc60008000000 */
[----:B------:R-:W3:Y:S01]  /*10a0*/  F2I.U32.TRUNC.NTZ R2, R2 ;  /* 0x0000000200027305 */ /* 0x000ee2000020f000 */
[----:B------:R-:W-:Y:S01]  /*10b0*/  UMOV UR20, UR19 ;  /* 0x0000001300147c82 */ /* 0x000fe20008000000 */
[----:B----4-:R-:W-:Y:S02]  /*10c0*/  R2UR UR4, R3 ;  /* 0x00000000030472ca */ /* 0x010fe400000e0000 */
[----:B------:R-:W-:Y:S02]  /*10d0*/  PRMT R3, RZ, 0x7610, R3 ;  /* 0x00007610ff037816 */ /* 0x000fe40000000003 */
[----:B---3--:R-:W-:Y:S02]  /*10e0*/  R2UR UR6, R2 ;  /* 0x00000000020672ca */ /* 0x008fe400000e0000 */
[----:B------:R-:W-:-:S07]  /*10f0*/  PRMT R2, RZ, 0x7610, R2 ;  /* 0x00007610ff027816 */ /* 0x000fce0000000002 */
[----:B------:R-:W-:-:S04]  /*1100*/  UIADD3 UR5, UPT, UPT, -UR4, URZ, URZ ;  /* 0x000000ff04057290 */ /* 0x000fc8000fffe1ff */
[----:B------:R-:W-:Y:S02]  /*1110*/  UIMAD UR5, UR8, UR5, UR19 ;  /* 0x00000005080572a4 */ /* 0x000fe4000f8e0213 */
[----:B------:R-:W-:-:S04]  /*1120*/  UIADD3 UR4, UPT, UPT, -UR6, URZ, URZ ;  /* 0x000000ff06047290 */ /* 0x000fc8000fffe1ff */
[----:B------:R-:W-:Y:S01]  /*1130*/  IMAD.U32 R88, RZ, RZ, UR5 ;  /* 0x00000005ff587e24 */ /* 0x000fe2000f8e00ff */
[----:B------:R-:W-:Y:S01]  /*1140*/  UIMAD UR59, UR59, UR4, UR7 ;  /* 0x000000043b3b72a4 */ /* 0x000fe2000f8e0207 */
[----:B-12---:R-:W-:Y:S11]  /*1150*/  BRA.U UP4, `(.L_x_17) ;  /* 0x0000000104407547 */ /* 0x006ff6000b800000 */
[----:B------:R-:W-:-:S13]  /*1160*/  R2UR UR4, R88 ;  /* 0x00000000580472ca */ /* 0x000fda00000e0000 */
[----:B------:R-:W-:Y:S02]  /*1170*/  UISETP.GT.U32.AND UP0, UPT, UR4, 0x1, UPT ;  /* 0x000000010400788c */ /* 0x000fe4000bf04070 */
[----:B------:R-:W-:Y:S02]  /*1180*/  ULOP3.LUT UR4, UR4, 0xfffffffe, URZ, 0xc0, !UPT ;  /* 0xfffffffe04047892 */ /* 0x000fe4000f8ec0ff */
[----:B------:R-:W-:Y:S02]  /*1190*/  UISETP.NE.AND UP1, UPT, UR59, URZ, UP0 ;  /* 0x000000ff3b00728c */ /* 0x000fe40008725270 */
[----:B------:R-:W-:Y:S02]  /*11a0*/  UISETP.NE.AND UP0, UPT, UR59, 0x1, UP0 ;  /* 0x000000013b00788c */ /* 0x000fe40008705270 */
[----:B------:R-:W-:Y:S02]  /*11b0*/  USEL UR7, URZ, 0x1, UP1 ;  /* 0x00000001ff077887 */ /* 0x000fe40008800000 */
[----:B------:R-:W-:-:S02]  /*11c0*/  USEL UR6, URZ, 0x4, UP0 ;  /* 0x00000004ff067887 */ /* 0x000fc40008000000 */
[----:B------:R-:W-:Y:S02]  /*11d0*/  USEL UR5, URZ, 0x2, UP1 ;  /* 0x00000002ff057887 */ /* 0x000fe40008800000 */
[----:B------:R-:W-:Y:S02]  /*11e0*/  ULEA UR4, UR59, UR4, 0x1 ;  /* 0x000000043b047291 */ /* 0x000fe4000f8e08ff */
[----:B------:R-:W-:Y:S02]  /*11f0*/  USEL UR8, URZ, 0x8, UP0 ;  /* 0x00000008ff087887 */ /* 0x000fe40008000000 */
[----:B------:R-:W-:-:S03]  /*1200*/  UIADD3 UR5, UPT, UPT, UR5, UR6, UR7 ;  /* 0x0000000605057290 */ /* 0x000fc6000fffe007 */
[----:B------:R-:W-:Y:S01]  /*1210*/  UMOV UR6, 0x3 ;  /* 0x0000000300067882 */ /* 0x000fe20000000000 */
[----:B------:R-:W-:Y:S02]  /*1220*/  UIADD3 UR5, UPT, UPT, UR5, UR8, URZ ;  /* 0x0000000805057290 */ /* 0x000fe4000fffe0ff */
[----:B------:R-:W-:-:S04]  /*1230*/  USHF.L.U32 UR4, UR6, UR4, URZ ;  /* 0x0000000406047299 */ /* 0x000fc800080006ff */
[----:B------:R-:W-:Y:S02]  /*1240*/  MOV R3, UR5 ;  /* 0x0000000500037c02 */ /* 0x000fe40008000f00 */
[----:B------:R-:W-:Y:S02]  /*1250*/  IMAD.U32 R2, RZ, RZ, UR4 ;  /* 0x00000004ff027e24 */ /* 0x000fe4000f8e00ff */
.L_x_17:
[----:B------:R-:W-:Y:S05]  /*1260*/  BRA.U !UP2, `(.L_x_18) ;  /* 0x000000010ad07547 */ /* 0x000fea000b800000 */
[----:B------:R-:W1:Y:S01]  /*1270*/  LDCU.128 UR20, c[0x0][0xb10] ;  /* 0x00016200ff1477ac */ /* 0x000e620008000c00 */
[----:B------:R-:W2:Y:S01]  /*1280*/  LDCU UR12, c[0x0][0x370] ;  /* 0x00006e00ff0c77ac */ /* 0x000ea20008000800 */
[----:B------:R-:W3:Y:S01]  /*1290*/  LDCU UR5, c[0x0][0x374] ;  /* 0x00006e80ff0577ac */ /* 0x000ee20008000800 */
[----:B------:R-:W4:Y:S01]  /*12a0*/  LDCU UR25, c[0x0][0xb0c] ;  /* 0x00016180ff1977ac */ /* 0x000f220008000800 */
[----:B------:R-:W4:Y:S01]  /*12b0*/  LDCU UR4, c[0x0][0xb20] ;  /* 0x00016400ff0477ac */ /* 0x000f220008000800 */
[----:B------:R-:W4:Y:S01]  /*12c0*/  LDCU.64 UR16, c[0x0][0xb28] ;  /* 0x00016500ff1077ac */ /* 0x000f220008000a00 */
[----:B-1----:R-:W-:Y:S02]  /*12d0*/  UISETP.NE.AND UP0, UPT, UR22, 0x1, UPT ;  /* 0x000000011600788c */ /* 0x002fe4000bf05270 */
[----:B---3--:R-:W-:Y:S02]  /*12e0*/  UIMAD.WIDE.U32 UR6, UR5, UR23, URZ ;  /* 0x00000017050672a5 */ /* 0x008fe4000f8e00ff */
[----:B--2---:R-:W-:-:S02]  /*12f0*/  UIMAD.WIDE.U32 UR8, UR12, UR20, URZ ;  /* 0x000000140c0872a5 */ /* 0x004fc4000f8e00ff */
[----:B----4-:R-:W-:Y:S02]  /*1300*/  UISETP.NE.AND UP1, UPT, UR25, 0x1, UPT ;  /* 0x000000011900788c */ /* 0x010fe4000bf25270 */
[----:B------:R-:W-:Y:S01]  /*1310*/  UISETP.NE.AND UP2, UPT, UR18, 0x1, UPT ;  /* 0x000000011200788c */ /* 0x000fe2000bf45270 */
[----:B------:R-:W-:Y:S02]  /*1320*/  UMOV UR6, UR7 ;  /* 0x0000000700067c82 */ /* 0x000fe40008000000 */
[----:B------:R-:W-:Y:S01]  /*1330*/  UMOV UR8, UR9 ;  /* 0x0000000900087c82 */ /* 0x000fe20008000000 */
[----:B------:R-:W-:Y:S02]  /*1340*/  @UP0 USHF.R.U32.HI UR5, URZ, UR4, UR6 ;  /* 0x00000004ff050299 */ /* 0x000fe40008011606 */
[----:B------:R-:W-:Y:S02]  /*1350*/  UIMAD.WIDE.U32 UR14, UR32, UR23, URZ ;  /* 0x00000017200e72a5 */ /* 0x000fe4000f8e00ff */
[----:B------:R-:W-:-:S02]  /*1360*/  UIMAD.WIDE.U32 UR6, UR5, UR16, URZ ;  /* 0x00000010050672a5 */ /* 0x000fc4000f8e00ff */
[----:B------:R-:W-:Y:S02]  /*1370*/  @UP1 USHF.R.U32.HI UR12, URZ, UR21, UR8 ;  /* 0x00000015ff0c1299 */ /* 0x000fe40008011608 */
[----:B------:R-:W-:Y:S02]  /*1380*/  UIMAD.WIDE.U32 UR10, UR19, UR20, URZ ;  /* 0x00000014130a72a5 */ /* 0x000fe4000f8e00ff */
[----:B------:R-:W-:Y:S01]  /*1390*/  UIMAD.WIDE.U32 UR8, UR12, UR16, URZ ;  /* 0x000000100c0872a5 */ /* 0x000fe2000f8e00ff */
[----:B------:R-:W-:Y:S01]  /*13a0*/  UMOV UR14, UR15 ;  /* 0x0000000f000e7c82 */ /* 0x000fe20008000000 */
[----:B------:R-:W-:Y:S01]  /*13b0*/  UMOV UR6, UR7 ;  /* 0x0000000700067c82 */ /* 0x000fe20008000000 */
[----:B------:R-:W-:Y:S02]  /*13c0*/  USHF.R.U32.HI UR14, URZ, UR4, UR14 ;  /* 0x00000004ff0e7299 */ /* 0x000fe4000801160e */
[----:B------:R-:W-:Y:S01]  /*13d0*/  @UP2 USHF.R.U32.HI UR5, URZ, UR17, UR6 ;  /* 0x00000011ff052299 */ /* 0x000fe20008011606 */
[----:B------:R-:W-:-:S02]  /*13e0*/  UMOV UR10, UR11 ;  /* 0x0000000b000a7c82 */ /* 0x000fc40008000000 */
[----:B------:R-:W-:Y:S01]  /*13f0*/  UMOV UR6, UR9 ;  /* 0x0000000900067c82 */ /* 0x000fe20008000000 */
[----:B------:R-:W-:Y:S02]  /*1400*/  USHF.R.U32.HI UR10, URZ, UR21, UR10 ;  /* 0x00000015ff0a7299 */ /* 0x000fe4000801160a */
[----:B------:R-:W-:Y:S02]  /*1410*/  @UP2 USHF.R.U32.HI UR12, URZ, UR17, UR6 ;  /* 0x00000011ff0c2299 */ /* 0x000fe40008011606 */
[----:B------:R-:W-:Y:S02]  /*1420*/  USEL UR4, UR32, UR14, !UP0 ;  /* 0x0000000e20047287 */ /* 0x000fe4000c000000 */
[----:B------:R-:W-:Y:S02]  /*1430*/  UIMAD UR6, UR5, UR18, URZ ;  /* 0x00000012050672a4 */ /* 0x000fe4000f8e02ff */
[----:B------:R-:W-:Y:S02]  /*1440*/  USEL UR5, UR19, UR10, !UP1 ;  /* 0x0000000a13057287 */ /* 0x000fe4000c800000 */
[----:B------:R-:W-:-:S02]  /*1450*/  UIMAD UR8, UR12, UR18, URZ ;  /* 0x000000120c0872a4 */ /* 0x000fc4000f8e02ff */
[----:B------:R-:W-:Y:S02]  /*1460*/  UISETP.GE.AND UP0, UPT, UR4, UR6, UPT ;  /* 0x000000060400728c */ /* 0x000fe4000bf06270 */
[----:B------:R-:W-:Y:S02]  /*1470*/  UIMAD.WIDE.U32 UR6, UR4, UR16, URZ ;  /* 0x00000010040672a5 */ /* 0x000fe4000f8e00ff */
[----:B------:R-:W-:Y:S02]  /*1480*/  UISETP.GE.OR UP0, UPT, UR5, UR8, UP0 ;  /* 0x000000080500728c */ /* 0x000fe40008706670 */
[----:B------:R-:W-:Y:S02]  /*1490*/  UIMAD.WIDE.U32 UR8, UR5, UR16, URZ ;  /* 0x00000010050872a5 */ /* 0x000fe4000f8e00ff */
[----:B------:R-:W-:Y:S02]  /*14a0*/  USHF.R.U32.HI UR7, URZ, UR17, UR7 ;  /* 0x00000011ff077299 */ /* 0x000fe40008011607 */
[----:B------:R-:W-:-:S02]  /*14b0*/  UIADD3 UR10, UPT, UPT, -UR4, URZ, URZ ;  /* 0x000000ff040a7290 */ /* 0x000fc4000fffe1ff */
[----:B------:R-:W-:Y:S02]  /*14c0*/  USEL UR7, UR4, UR7, !UP2 ;  /* 0x0000000704077287 */ /* 0x000fe4000d000000 */
[----:B------:R-:W-:Y:S01]  /*14d0*/  UIADD3 UR20, UPT, UPT, -UR5, URZ, URZ ;  /* 0x000000ff05147290 */ /* 0x000fe2000fffe1ff */
[----:B------:R-:W-:Y:S01]  /*14e0*/  @!UP0 UMOV UR6, UR9 ;  /* 0x0000000900068c82 */ /* 0x000fe20008000000 */
[----:B------:R-:W-:Y:S02]  /*14f0*/  UIADD3 UR8, UPT, UPT, -UR7, URZ, URZ ;  /* 0x000000ff07087290 */ /* 0x000fe4000fffe1ff */
[----:B------:R-:W-:Y:S02]  /*1500*/  @!UP0 USHF.R.U32.HI UR6, URZ, UR17, UR6 ;  /* 0x00000011ff068299 */ /* 0x000fe40008011606 */
[----:B------:R-:W-:Y:S02]  /*1510*/  UIMAD UR8, UR18, UR8, UR4 ;  /* 0x00000008120872a4 */ /* 0x000fe4000f8e0204 */
[----:B------:R-:W-:-:S02]  /*1520*/  @!UP0 USEL UR6, UR5, UR6, !UP2 ;  /* 0x0000000605068287 */ /* 0x000fc4000d000000 */
[----:B------:R-:W-:Y:S02]  /*1530*/  UIMAD UR32, UR22, UR10, UR32 ;  /* 0x0000000a162072a4 */ /* 0x000fe4000f8e0220 */
[----:B------:R-:W-:Y:S02]  /*1540*/  @!UP0 UIADD3 UR7, UPT, UPT, UR7, -UR6, URZ ;  /* 0x8000000607078290 */ /* 0x000fe4000fffe0ff */
[----:B------:R-:W-:Y:S02]  /*1550*/  @!UP0 UIMAD UR6, UR8, UR12, UR6 ;  /* 0x0000000c080682a4 */ /* 0x000fe4000f8e0206 */
[----:B------:R-:W-:Y:S02]  /*1560*/  @!UP0 UIMAD UR4, UR7, UR18, UR5 ;  /* 0x00000012070482a4 */ /* 0x000fe4000f8e0205 */
[----:B------:R-:W-:Y:S02]  /*1570*/  UIMAD UR20, UR25, UR20, UR19 ;  /* 0x00000014191472a4 */ /* 0x000fe4000f8e0213 */
[----:B------:R-:W-:Y:S01]  /*1580*/  UIMAD UR32, UR4, UR22, UR32 ;  /* 0x00000016042072a4 */ /* 0x000fe2000f8e0220 */
[----:B------:R-:W-:-:S02]  /*1590*/  @!UP0 UMOV UR5, UR6 ;  /* 0x0000000600058c82 */ /* 0x000fc40008000000 */
[----:B------:R-:W-:-:S12]  /*15a0*/  UIMAD UR20, UR5, UR25, UR20 ;  /* 0x00000019051472a4 */ /* 0x000fd8000f8e0214 */
.L_x_18:
[----:B------:R-:W-:Y:S02]  /*15b0*/  UISETP.NE.AND UP1, UPT, UR26, 0x1, UPT ;  /* 0x000000011a00788c */ /* 0x000fe4000bf25270 */
[----:B------:R-:W-:Y:S02]  /*15c0*/  UISETP.NE.AND UP0, UPT, UR13, 0x2, UPT ;  /* 0x000000020d00788c */ /* 0x000fe4000bf05270 */
[----:B------:R-:W-:Y:S02]  /*15d0*/  ULOP3.LUT UR28, UR28, 0x400, URZ, 0xc0, !UPT ;  /* 0x000004001c1c7892 */ /* 0x000fe4000f8ec0ff */
[----:B------:R-:W-:-:S03]  /*15e0*/  USHF.L.U32 UR24, UR30, UR24, URZ ;  /* 0x000000181e187299 */ /* 0x000fc600080006ff */
[----:B------:R-:W-:Y:S09]  /*15f0*/  BRA.U UP1, `(.L_x_19) ;  /* 0x0000000101447547 */ /* 0x000ff2000b800000 */
[----:B------:R-:W1:Y:S01]  /*1600*/  LDCU.128 UR8, c[0x0][0xb10] ;  /* 0x00016200ff0877ac */ /* 0x000e620008000c00 */
[----:B------:R-:W2:Y:S01]  /*1610*/  LDCU UR12, c[0x0][0xb0c] ;  /* 0x00016180ff0c77ac */ /* 0x000ea20008000800 */
[----:B------:R-:W3:Y:S01]  /*1620*/  LDCU UR14, c[0x0][0xb20] ;  /* 0x00016400ff0e77ac */ /* 0x000ee20008000800 */
[----:B-1----:R-:W-:Y:S02]  /*1630*/  UIMAD.WIDE.U32 UR6, UR20, UR8, URZ ;  /* 0x00000008140672a5 */ /* 0x002fe4000f8e00ff */
[----:B------:R-:W-:Y:S02]  /*1640*/  UIMAD.WIDE.U32 UR4, UR32, UR11, URZ ;  /* 0x0000000b200472a5 */ /* 0x000fe4000f8e00ff */
[----:B--2---:R-:W-:Y:S02]  /*1650*/  UISETP.NE.AND UP2, UPT, UR12, 0x1, UPT ;  /* 0x000000010c00788c */ /* 0x004fe4000bf45270 */
[----:B------:R-:W-:Y:S01]  /*1660*/  UISETP.NE.AND UP1, UPT, UR10, 0x1, UPT ;  /* 0x000000010a00788c */ /* 0x000fe2000bf25270 */
[----:B------:R-:W-:-:S02]  /*1670*/  UMOV UR6, UR7 ;  /* 0x0000000700067c82 */ /* 0x000fc40008000000 */
[----:B------:R-:W-:Y:S01]  /*1680*/  UMOV UR4, UR5 ;  /* 0x0000000500047c82 */ /* 0x000fe20008000000 */
[----:B------:R-:W-:Y:S02]  /*1690*/  USHF.R.U32.HI UR6, URZ, UR9, UR6 ;  /* 0x00000009ff067299 */ /* 0x000fe40008011606 */
[----:B---3--:R-:W-:Y:S02]  /*16a0*/  USHF.R.U32.HI UR4, URZ, UR14, UR4 ;  /* 0x0000000eff047299 */ /* 0x008fe40008011604 */
[----:B------:R-:W-:Y:S02]  /*16b0*/  USEL UR5, UR20, UR6, !UP2 ;  /* 0x0000000614057287 */ /* 0x000fe4000d000000 */
[----:B------:R-:W-:-:S04]  /*16c0*/  USEL UR4, UR32, UR4, !UP1 ;  /* 0x0000000420047287 */ /* 0x000fc8000c800000 */
[----:B------:R-:W-:Y:S02]  /*16d0*/  UIADD3 UR6, UPT, UPT, -UR4, UR5, URZ ;  /* 0x0000000504067290 */ /* 0x000fe4000fffe1ff */
[----:B------:R-:W-:Y:S02]  /*16e0*/  UIADD3 UR4, UPT, UPT, UR4, -UR5, URZ ;  /* 0x8000000504047290 */ /* 0x000fe4000fffe0ff */
[----:B------:R-:W-:Y:S02]  /*16f0*/  UIMAD UR32, UR6, UR10, UR32 ;  /* 0x0000000a062072a4 */ /* 0x000fe4000f8e0220 */
[----:B------:R-:W-:-:S12]  /*1700*/  UIMAD UR20, UR4, UR12, UR20 ;  /* 0x0000000c041472a4 */ /* 0x000fd8000f8e0214 */
.L_x_19:
[----:B------:R-:W-:Y:S05]  /*1710*/  BRA.U !UP5, `(.L_x_20) ;  /* 0x000000010d0c7547 */ /* 0x000fea000b800000 */
[----:B------:R-:W-:Y:S01]  /*1720*/  UCGABAR_WAIT ;  /* 0x0000000000007dc7 */ /* 0x000fe20008000000 */
[----:B------:R-:W-:Y:S01]  /*1730*/  CCTL.IVALL ;  /* 0x00000000ff00798f */ /* 0x000fe20002000000 */
[----:B------:R-:W-:Y:S05]  /*1740*/  BRA `(.L_x_21) ;  /* 0x0000000000047947 */ /* 0x000fea0003800000 */
.L_x_20:
[----:B------:R-:W-:Y:S06]  /*1750*/  BAR.SYNC.DEFER_BLOCKING 0x0 ;  /* 0x0000000000007b1d */ /* 0x000fec0000010000 */
.L_x_21:
[----:B------:R-:W-:Y:S05]  /*1760*/  BRA.U UP0, `(.L_x_22) ;  /* 0x0000001100b87547 */ /* 0x000fea000b800000 */
[----:B------:R-:W1:Y:S01]  /*1770*/  LDCU UR6, c[0x0][0x38c] ;  /* 0x00007180ff0677ac */ /* 0x000e620008000800 */
[----:B------:R-:W-:Y:S01]  /*1780*/  PLOP3.LUT P1, PT, PT, PT, UP3, 0x80, 0x8 ;  /* 0x000000000008781c */ /* 0x000fe20003f2f038 */
[----:B------:R-:W-:Y:S01]  /*1790*/  IMAD.MOV.U32 R12, RZ, RZ, 0x1 ;  /* 0x00000001ff0c7424 */ /* 0x000fe200078e00ff */
[----:B------:R-:W-:Y:S01]  /*17a0*/  ISETP.NE.AND P2, PT, R0, RZ, P3 ;  /* 0x000000ff0000720c */ /* 0x000fe20001f45270 */
[----:B------:R-:W-:Y:S01]  /*17b0*/  USHF.L.U32 UR7, UR19, 0x6, URZ ;  /* 0x0000000613077899 */ /* 0x000fe200080006ff */
[----:B------:R-:W-:Y:S01]  /*17c0*/  PLOP3.LUT P1, PT, P1, PT, PT, 0x8, 0x80 ;  /* 0x000000000080781c */ /* 0x000fe20000f2e170 */
[----:B------:R-:W-:Y:S01]  /*17d0*/  UMOV UR8, 0x400 ;  /* 0x0000040000087882 */ /* 0x000fe20000000000 */
[----:B------:R-:W-:Y:S01]  /*17e0*/  UISETP.NE.AND UP1, UPT, UR13, URZ, UPT ;  /* 0x000000ff0d00728c */ /* 0x000fe2000bf25270 */
[----:B------:R-:W-:Y:S01]  /*17f0*/  CS2R R10, SRZ ;  /* 0x00000000000a7805 */ /* 0x000fe2000001ff00 */
[----:B------:R-:W-:Y:S01]  /*1800*/  USHF.L.U32 UR46, UR19, 0x7, URZ ;  /* 0x00000007132e7899 */ /* 0x000fe200080006ff */
[----:B------:R-:W-:Y:S01]  /*1810*/  IMAD.MOV.U32 R9, RZ, RZ, RZ ;  /* 0x000000ffff097224 */ /* 0x000fe200078e00ff */
[----:B------:R-:W-:Y:S01]  /*1820*/  ULEA UR13, UR58, UR8, 0x18 ;  /* 0x000000083a0d7291 */ /* 0x000fe2000f8ec0ff */
[----:B------:R-:W-:Y:S01]  /*1830*/  IMAD.MOV.U32 R8, RZ, RZ, 0x1 ;  /* 0x00000001ff087424 */ /* 0x000fe200078e00ff */
[----:B------:R-:W2:Y:S01]  /*1840*/  LDCU UR39, c[0x0][0x370] ;  /* 0x00006e00ff2777ac */ /* 0x000ea20008000800 */
[----:B------:R-:W3:Y:S01]  /*1850*/  LDCU.64 UR26, c[0x0][0x348] ;  /* 0x00006900ff1a77ac */ /* 0x000ee20008000a00 */
[----:B-1----:R-:W-:-:S02]  /*1860*/  UIADD3 UR5, UPT, UPT, UR6, 0x1f, URZ ;  /* 0x0000001f06057890 */ /* 0x002fc4000fffe0ff */
[----:B------:R-:W-:Y:S02]  /*1870*/  UIADD3 UR47, UPT, UPT, UR6, 0x3e, URZ ;  /* 0x0000003e062f7890 */ /* 0x000fe4000fffe0ff */
[----:B------:R-:W-:Y:S01]  /*1880*/  USHF.R.S32.HI UR4, URZ, 0x1f, UR5 ;  /* 0x0000001fff047899 */ /* 0x000fe20008011405 */
[----:B------:R-:W1:Y:S03]  /*1890*/  LDCU UR38, c[0x0][0x374] ;  /* 0x00006e80ff2677ac */ /* 0x000e660008000800 */
[----:B------:R-:W-:Y:S02]  /*18a0*/  ULEA.HI UR4, UR4, UR5, URZ, 0x5 ;  /* 0x0000000504047291 */ /* 0x000fe4000f8f28ff */
[----:B------:R-:W-:Y:S02]  /*18b0*/  UIADD3 UR5, UPT, UPT, UR6, -0x1, URZ ;  /* 0xffffffff06057890 */ /* 0x000fe4000fffe0ff */
[----:B------:R-:W-:-:S02]  /*18c0*/  USHF.R.S32.HI UR41, URZ, 0x5, UR4 ;  /* 0x00000005ff297899 */ /* 0x000fc40008011404 */
[----:B------:R-:W-:Y:S02]  /*18d0*/  UISETP.GE.U32.AND UP2, UPT, UR5, -0x3f, UPT ;  /* 0xffffffc10500788c */ /* 0x000fe4000bf46070 */
[----:B------:R-:W-:Y:S02]  /*18e0*/  UISETP.LT.U32.AND UP0, UPT, UR41, 0x3, UPT ;  /* 0x000000032900788c */ /* 0x000fe4000bf01070 */
[----:B------:R-:W-:Y:S02]  /*18f0*/  ULOP3.LUT UR5, UR7, 0x40, URZ, 0xc0, !UPT ;  /* 0x0000004007057892 */ /* 0x000fe4000f8ec0ff */
[----:B------:R-:W-:Y:S02]  /*1900*/  USEL UR40, UR41, 0x3, UP0 ;  /* 0x0000000329287887 */ /* 0x000fe40008000000 */
[----:B------:R-:W-:Y:S02]  /*1910*/  ULOP3.LUT UR46, UR46, 0x80, URZ, 0xc0, !UPT ;  /* 0x000000802e2e7892 */ /* 0x000fe4000f8ec0ff */
[----:B------:R-:W-:-:S02]  /*1920*/  UIADD3 UR4, UPT, UPT, UR40, -0x1, URZ ;  /* 0xffffffff28047890 */ /* 0x000fc4000fffe0ff */
[----:B------:R-:W-:Y:S02]  /*1930*/  @UP2 UIADD3 UR4, UPT, UPT, UR40, URZ, URZ ;  /* 0x000000ff28042290 */ /* 0x000fe4000fffe0ff */
[----:B------:R-:W-:Y:S02]  /*1940*/  USEL UR21, UR53, 0x2, UP1 ;  /* 0x0000000235157887 */ /* 0x000fe40008800000 */
[----:B------:R-:W-:Y:S02]  /*1950*/  UIADD3 UR30, UPT, UPT, UR13, 0x6300, UR28 ;  /* 0x000063000d1e7890 */ /* 0x000fe4000fffe01c */
[----:B------:R-:W-:Y:S02]  /*1960*/  ULEA.HI UR43, UR28, UR5, URZ, 0x1b ;  /* 0x000000051c2b7291 */ /* 0x000fe4000f8fd8ff */
[----:B------:R-:W-:Y:S02]  /*1970*/  UIADD3 UR44, UPT, UPT, UR41, -UR40, URZ ;  /* 0x80000028292c7290 */ /* 0x000fe4000fffe0ff */
[----:B------:R-:W-:-:S02]  /*1980*/  UIADD3 UR29, UPT, UPT, UR4, 0x1, URZ ;  /* 0x00000001041d7890 */ /* 0x000fc4000fffe0ff */
[----:B------:R-:W-:Y:S01]  /*1990*/  UIADD3 UR42, UPT, UPT, -UR4, URZ, URZ ;  /* 0x000000ff042a7290 */ /* 0x000fe2000fffe1ff */
[----:B-123--:R-:W-:-:S11]  /*19a0*/  UMOV UR6, URZ ;  /* 0x000000ff00067c82 */ /* 0x00efd60008000000 */
.L_x_42:
[----:B------:R-:W-:-:S09]  /*19b0*/  UISETP.NE.AND UP0, UPT, UR58, URZ, UPT ;  /* 0x000000ff3a00728c */ /* 0x000fd2000bf05270 */
[----:B-1----:R-:W-:Y:S05]  /*19c0*/  BRA.U UP0, `(.L_x_23) ;  /* 0x0000000100287547 */ /* 0x002fea000b800000 */
[----:B------:R-:W-:Y:S02]  /*19d0*/  LEA R0, R9, UR13, 0x3 ;  /* 0x0000000d09007c11 */ /* 0x000fe4000f8e18ff */
[----:B------:R-:W-:-:S04]  /*19e0*/  SHF.L.U32 R3, R8, 0x1f, RZ ;  /* 0x0000001f08037819 */ /* 0x000fc800000006ff */
[----:B------:R-:W1:Y:S02]  /*19f0*/  SYNCS.PHASECHK.TRANS64.TRYWAIT P0, [R0+URZ+0xf0], R3 ;  /* 0x0000f003000075a7 */ /* 0x000e6400080011ff */
[----:B-1----:R-:W-:Y:S05]  /*1a00*/  @!P0 BRA `(.L_x_24) ;  /* 0x0000008000b48947 */ /* 0x002fea0003800000 */
.L_x_142:
[----:B------:R2:W-:Y:S01]  /*1a10*/  SYNCS.ARRIVE.TRANS64.A1T0 RZ, [R0+URZ+0xe0], RZ ;  /* 0x0000e0ff00ff79a7 */ /* 0x0005e200081000ff */
[----:B------:R-:W-:-:S05]  /*1a20*/  VIADD R9, R9, 0x1 ;  /* 0x0000000109097836 */ /* 0x000fca0000000000 */
[----:B------:R-:W-:-:S04]  /*1a30*/  ISETP.NE.AND P0, PT, R9, 0x2, PT ;  /* 0x000000020900780c */ /* 0x000fc80003f05270 */
[----:B-1----:R-:W-:Y:S02]  /*1a40*/  SEL R3, RZ, 0x1, P0 ;  /* 0x00000001ff037807 */ /* 0x002fe40000000000 */
[----:B------:R-:W-:Y:S02]  /*1a50*/  SEL R9, R9, RZ, P0 ;  /* 0x000000ff09097207 */ /* 0x000fe40000000000 */
[----:B------:R-:W-:-:S07]  /*1a60*/  LOP3.LUT R8, R8, R3, RZ, 0x3c, !PT ;  /* 0x0000000308087212 */ /* 0x000fce00078e3cff */
.L_x_23:
[----:B------:R-:W-:Y:S01]  /*1a70*/  ULEA UR4, UR6, UR13, 0x3 ;  /* 0x0000000d06047291 */ /* 0x000fe2000f8e18ff */
[----:B--2---:R-:W-:Y:S01]  /*1a80*/  SHF.L.U32 R0, R12, 0x1f, RZ ;  /* 0x0000001f0c007819 */ /* 0x004fe200000006ff */
[----:B------:R-:W-:Y:S02]  /*1a90*/  UISETP.GE.U32.AND UP0, UPT, UR47, 0x3f, UPT ;  /* 0x0000003f2f00788c */ /* 0x000fe4000bf06070 */
[----:B------:R-:W-:Y:S01]  /*1aa0*/  ULEA UR11, UR32, UR46, 0x8 ;  /* 0x0000002e200b7291 */ /* 0x000fe2000f8e40ff */
[----:B------:R-:W-:-:S04]  /*1ab0*/  UMOV UR7, URZ ;  /* 0x000000ff00077c82 */ /* 0x000fc80008000000 */
[----:B------:R1:W2:Y:S01]  /*1ac0*/  SYNCS.PHASECHK.TRANS64.TRYWAIT P0, [UR4+0x18], R0 ;  /* 0x00001800ff0075a7 */ /* 0x0002a20008001104 */
[----:B------:R-:W-:-:S04]  /*1ad0*/  ULEA.HI UR4, UR20, UR20, URZ, 0x1 ;  /* 0x0000001414047291 */ /* 0x000fc8000f8f08ff */
[----:B------:R-:W-:-:S04]  /*1ae0*/  USHF.L.U32 UR4, UR4, 0x6, URZ ;  /* 0x0000000604047899 */ /* 0x000fc800080006ff */
[----:B------:R-:W-:-:S04]  /*1af0*/  ULOP3.LUT UR35, UR4, 0xffffff80, URZ, 0xc0, !UPT ;  /* 0xffffff8004237892 */ /* 0x000fc8000f8ec0ff */
[----:B------:R-:W-:Y:S01]  /*1b00*/  UIADD3 UR35, UPT, UPT, UR43, UR35, URZ ;  /* 0x000000232b237290 */ /* 0x000fe2000fffe0ff */
[----:B------:R-:W-:Y:S11]  /*1b10*/  BRA.U !UP0, `(.L_x_25) ;  /* 0x0000000108c47547 */ /* 0x000ff6000b800000 */
[----:B------:R-:W-:Y:S01]  /*1b20*/  UMOV UR16, UR42 ;  /* 0x0000002a00107c82 */ /* 0x000fe20008000000 */
[----:B------:R-:W-:Y:S01]  /*1b30*/  UMOV UR4, UR6 ;  /* 0x0000000600047c82 */ /* 0x000fe20008000000 */
[----:B------:R-:W-:-:S05]  /*1b40*/  UMOV UR34, URZ ;  /* 0x000000ff00227c82 */ /* 0x000fca0008000000 */
.L_x_31:
[----:B------:R-:W-:Y:S01]  /*1b50*/  ULEA UR33, UR4, UR13, 0x3 ;  /* 0x0000000d04217291 */ /* 0x000fe2000f8e18ff */
[----:B------:R-:W-:Y:S01]  /*1b60*/  @P3 MOV R2, 0x3000 ;  /* 0x0000300000023802 */ /* 0x000fe20000000f00 */
[----:B--234-:R-:W-:Y:S10]  /*1b70*/  @P0 BRA `(.L_x_26) ;  /* 0x00000000000c0947 */ /* 0x01cff40003800000 */
[----:B------:R-:W-:-:S04]  /*1b80*/  SHF.L.U32 R3, R12, 0x1f, RZ ;  /* 0x0000001f0c037819 */ /* 0x000fc800000006ff */
[----:B------:R-:W2:Y:S02]  /*1b90*/  SYNCS.PHASECHK.TRANS64.TRYWAIT P0, [UR33+0x18], R3 ;  /* 0x00001803ff0075a7 */ /* 0x000ea40008001121 */
[----:B--2---:R-:W-:Y:S05]  /*1ba0*/  @!P0 BRA `(.L_x_27) ;  /* 0x0000008000608947 */ /* 0x004fea0003800000 */
.L_x_26:
[----:B------:R2:W-:Y:S01]  /*1bb0*/  @P3 SYNCS.ARRIVE.TRANS64 RZ, [UR33], R2 ;  /* 0x00000002ffff39a7 */ /* 0x0005e20008000021 */
[----:B------:R-:W-:Y:S02]  /*1bc0*/  ULOP3.LUT UR5, UR21, 0x2, URZ, 0xfc, !UPT ;  /* 0x0000000215057892 */ /* 0x000fe4000f8efcff */
[----:B------:R-:W-:Y:S02]  /*1bd0*/  UIADD3 UR16, UPT, UPT, UR16, 0x1, URZ ;  /* 0x0000000110107890 */ /* 0x000fe4000fffe0ff */
[----:B------:R-:W-:Y:S02]  /*1be0*/  UISETP.NE.AND UP0, UPT, UR5, 0x2, UPT ;  /* 0x000000020500788c */ /* 0x000fe4000bf05270 */
[----:B------:R-:W-:-:S07]  /*1bf0*/  UISETP.NE.AND UP2, UPT, UR16, 0x1, UPT ;  /* 0x000000011000788c */ /* 0x000fce000bf45270 */
[----:B------:R-:W-:Y:S05]  /*1c00*/  BRA.U UP0, `(.L_x_28) ;  /* 0x0000000100047547 */ /* 0x000fea000b800000 */
[----:B------:R-:W-:Y:S05]  /*1c10*/  BPT.TRAP 0x1 ;  /* 0x000000040000795c */ /* 0x000fea0000300000 */
.L_x_28:
[----:B------:R-:W-:Y:S04]  /*1c20*/  BSSY.RECONVERGENT B0, `(.L_x_29) ;  /* 0x0000003000007945 */ /* 0x000fe80003800200 */
[----:B------:R-:W-:Y:S05]  /*1c30*/  @!P2 BRA `(.L_x_30) ;  /* 0x000000000004a947 */ /* 0x000fea0003800000 */
[----:B------:R-:W-:Y:S05]  /*1c40*/  BPT.TRAP 0x1 ;  /* 0x000000040000795c */ /* 0x000fea0000300000 */
.L_x_30:
[----:B------:R-:W-:Y:S05]  /*1c50*/  BSYNC.RECONVERGENT B0 ;  /* 0x0000000000007941 */ /* 0x000fea0003800200 */
.L_x_29:
[----:B------:R-:W-:Y:S02]  /*1c60*/  UIADD3 UR5, UPT, UPT, UR4, 0x1, URZ ;  /* 0x0000000104057890 */ /* 0x000fe4000fffe0ff */
[----:B------:R-:W-:Y:S02]  /*1c70*/  ULEA UR32, UR4, UR28, 0xb ;  /* 0x0000001c04207291 */ /* 0x000fe4000f8e58ff */
[----:B------:R-:W-:Y:S02]  /*1c80*/  UISETP.NE.AND UP0, UPT, UR5, 0x3, UPT ;  /* 0x000000030500788c */ /* 0x000fe4000bf05270 */
[----:B------:R-:W-:Y:S02]  /*1c90*/  UIADD3 UR14, UP1, UPT, UR26, 0x80, URZ ;  /* 0x000000801a0e7890 */ /* 0x000fe4000ff3e0ff */
[----:B------:R-:W-:Y:S02]  /*1ca0*/  USEL UR7, URZ, 0x1, UP0 ;  /* 0x00000001ff077887 */ /* 0x000fe40008000000 */
[----:B------:R-:W-:-:S02]  /*1cb0*/  USEL UR6, UR5, URZ, UP0 ;  /* 0x000000ff05067287 */ /* 0x000fc40008000000 */
[----:B------:R-:W-:Y:S02]  /*1cc0*/  ULEA UR8, UR4, UR13, 0xc ;  /* 0x0000000d04087291 */ /* 0x000fe4000f8e60ff */
[----:B------:R-:W-:Y:S01]  /*1cd0*/  ULEA UR5, UR6, UR13, 0x3 ;  /* 0x0000000d06057291 */ /* 0x000fe2000f8e18ff */
[----:B------:R-:W-:Y:S01]  /*1ce0*/  LOP3.LUT R12, R12, UR7, RZ, 0x3c, !PT ;  /* 0x000000070c0c7c12 */ /* 0x000fe2000f8e3cff */
[----:B------:R-:W-:Y:S02]  /*1cf0*/  UIADD3 UR4, UP0, UPT, UR26, 0x180, URZ ;  /* 0x000001801a047890 */ /* 0x000fe4000ff1e0ff */
[----:B------:R-:W-:Y:S01]  /*1d00*/  ULOP3.LUT UR33, UR33, 0xfefffff8, URZ, 0xc0, !UPT ;  /* 0xfefffff821217892 */ /* 0x000fe2000f8ec0ff */
[----:B-1----:R-:W-:Y:S01]  /*1d10*/  SHF.L.U32 R0, R12, 0x1f, RZ ;  /* 0x0000001f0c007819 */ /* 0x002fe200000006ff */
[----:B------:R-:W-:Y:S02]  /*1d20*/  UIADD3.X UR15, UPT, UPT, URZ, UR27, URZ, UP1, !UPT ;  /* 0x0000001bff0f7290 */ /* 0x000fe40008ffe4ff */
[----:B------:R-:W-:Y:S01]  /*1d30*/  UIADD3 UR32, UPT, UPT, UR13, 0x6300, UR32 ;  /* 0x000063000d207890 */ /* 0x000fe2000fffe020 */
[----:B------:R3:W4:Y:S01]  /*1d40*/  SYNCS.PHASECHK.TRANS64.TRYWAIT P0, [UR5+0x18], R0 ;  /* 0x00001800ff0075a7 */ /* 0x0007220008001105 */
[----:B------:R-:W-:-:S02]  /*1d50*/  UPRMT UR7, URZ, 0x5410, UR24 ;  /* 0x00005410ff077896 */ /* 0x000fc40008000018 */
[----:B------:R-:W-:Y:S02]  /*1d60*/  UIADD3 UR8, UPT, UPT, UR8, 0x7b00, URZ ;  /* 0x00007b0008087890 */ /* 0x000fe4000fffe0ff */
[----:B------:R-:W-:Y:S01]  /*1d70*/  UIADD3.X UR5, UPT, UPT, URZ, UR27, URZ, UP0, !UPT ;  /* 0x0000001bff057290 */ /* 0x000fe200087fe4ff */
[----:B------:R-:W-:Y:S01]  /*1d80*/  UMOV UR18, 0x0 ;  /* 0x0000000000127882 */ /* 0x000fe20000000000 */
[----:B------:R-:W-:Y:S01]  /*1d90*/  UMOV UR19, 0x10000000 ;  /* 0x1000000000137882 */ /* 0x000fe20000000000 */
[----:B------:R-:W-:Y:S01]  /*1da0*/  UMOV UR10, UR34 ;  /* 0x00000022000a7c82 */ /* 0x000fe20008000000 */
[----:B------:R-:W-:Y:S01]  /*1db0*/  UMOV UR12, UR36 ;  /* 0x00000024000c7c82 */ /* 0x000fe20008000000 */
[----:B------:R-:W-:Y:S01]  /*1dc0*/  UMOV UR9, UR33 ;  /* 0x0000002100097c82 */ /* 0x000fe20008000000 */
[----:B------:R1:W-:Y:S03]  /*1dd0*/  UTMALDG.3D.MULTICAST.2CTA [UR32], [UR14], UR7, desc[UR18] ;  /* 0x000012200e0073b4 */ /* 0x0003e60008211807 */
[----:B------:R2:W-:Y:S01]  /*1de0*/  UTMALDG.3D.2CTA [UR8], [UR4], desc[UR18] ;  /* 0x00001208040075b4 */ /* 0x0005e20008211000 */
[----:B-1----:R-:W-:Y:S01]  /*1df0*/  UIADD3 UR34, UPT, UPT, UR34, 0x20, URZ ;  /* 0x0000002022227890 */ /* 0x002fe2000fffe0ff */
[----:B------:R-:W-:Y:S01]  /*1e00*/  UMOV UR7, UR29 ;  /* 0x0000001d00077c82 */ /* 0x000fe20008000000 */
[----:B--2---:R-:W-:Y:S01]  /*1e10*/  UMOV UR4, UR6 ;  /* 0x0000000600047c82 */ /* 0x004fe20008000000 */
[----:B------:R-:W-:Y:S09]  /*1e20*/  BRA.U UP2, `(.L_x_31) ;  /* 0xfffffffd02487547 */ /* 0x000ff2000b83ffff */
.L_x_25:
[----:B------:R-:W-:Y:S01]  /*1e30*/  ULEA UR4, UR6, UR13, 0x3 ;  /* 0x0000000d06047291 */ /* 0x000fe2000f8e18ff */
[----:B-1-3--:R-:W-:Y:S01]  /*1e40*/  SHF.L.U32 R0, R12, 0x1f, RZ ;  /* 0x0000001f0c007819 */ /* 0x00afe200000006ff */
[----:B------:R-:W-:Y:S01]  /*1e50*/  @!P1 SYNCS.ARRIVE.TRANS64.A1T0 RZ, [UR13+0x78], RZ ;  /* 0x000078ffffff99a7 */ /* 0x000fe2000810000d */
[----:B------:R-:W-:-:S06]  /*1e60*/  UISETP.GT.AND UP0, UPT, UR41, UR40, UPT ;  /* 0x000000282900728c */ /* 0x000fcc000bf04270 */
[----:B--2-4-:R1:W2:Y:S03]  /*1e70*/  SYNCS.PHASECHK.TRANS64.TRYWAIT P0, [UR4+0x18], R0 ;  /* 0x00001800ff0075a7 */ /* 0x0142a60008001104 */
[----:B------:R-:W-:Y:S05]  /*1e80*/  BRA.U !UP0, `(.L_x_32) ;  /* 0x0000000108c07547 */ /* 0x000fea000b800000 */
[----:B------:R-:W-:Y:S01]  /*1e90*/  UIADD3 UR25, UPT, UPT, UR44, UR7, URZ ;  /* 0x000000072c197290 */ /* 0x000fe2000fffe0ff */
[----:B------:R-:W-:-:S11]  /*1ea0*/  UMOV UR4, UR6 ;  /* 0x0000000600047c82 */ /* 0x000fd60008000000 */
.L_x_38:
[----:B------:R-:W-:Y:S01]  /*1eb0*/  ULEA UR17, UR4, UR13, 0x3 ;  /* 0x0000000d04117291 */ /* 0x000fe2000f8e18ff */
[----:B--2---:R-:W-:Y:S01]  /*1ec0*/  @P3 MOV R2, 0x3000 ;  /* 0x0000300000023802 */ /* 0x004fe20000000f00 */
[----:B--2-4-:R-:W-:Y:S10]  /*1ed0*/  @P0 BRA `(.L_x_33) ;  /* 0x00000000000c0947 */ /* 0x014ff40003800000 */
[----:B------:R-:W-:-:S04]  /*1ee0*/  SHF.L.U32 R3, R12, 0x1f, RZ ;  /* 0x0000001f0c037819 */ /* 0x000fc800000006ff */
[----:B------:R-:W2:Y:S02]  /*1ef0*/  SYNCS.PHASECHK.TRANS64.TRYWAIT P0, [UR17+0x18], R3 ;  /* 0x00001803ff0075a7 */ /* 0x000ea40008001111 */
[----:B--2---:R-:W-:Y:S05]  /*1f00*/  @!P0 BRA `(.L_x_34) ;  /* 0x0000007c00a08947 */ /* 0x004fea0003800000 */
.L_x_33:
[----:B------:R2:W-:Y:S01]  /*1f10*/  @P3 SYNCS.ARRIVE.TRANS64 RZ, [UR17], R2 ;  /* 0x00000002ffff39a7 */ /* 0x0005e20008000011 */
[----:B------:R-:W-:-:S04]  /*1f20*/  ULOP3.LUT UR5, UR21, 0x2, URZ, 0xfc, !UPT ;  /* 0x0000000215057892 */ /* 0x000fc8000f8efcff */
[----:B------:R-:W-:-:S09]  /*1f30*/  UISETP.NE.AND UP0, UPT, UR5, 0x2, UPT ;  /* 0x000000020500788c */ /* 0x000fd2000bf05270 */
[----:B------:R-:W-:Y:S05]  /*1f40*/  BRA.U UP0, `(.L_x_35) ;  /* 0x0000000100047547 */ /* 0x000fea000b800000 */
[----:B------:R-:W-:Y:S05]  /*1f50*/  BPT.TRAP 0x1 ;  /* 0x000000040000795c */ /* 0x000fea0000300000 */
.L_x_35:
[----:B------:R-:W-:Y:S04]  /*1f60*/  BSSY.RECONVERGENT B0, `(.L_x_36) ;  /* 0x0000003000007945 */ /* 0x000fe80003800200 */
[----:B------:R-:W-:Y:S05]  /*1f70*/  @!P2 BRA `(.L_x_37) ;  /* 0x000000000004a947 */ /* 0x000fea0003800000 */
[----:B------:R-:W-:Y:S05]  /*1f80*/  BPT.TRAP 0x1 ;  /* 0x000000040000795c */ /* 0x000fea0000300000 */
.L_x_37:
[----:B------:R-:W-:Y:S05]  /*1f90*/  BSYNC.RECONVERGENT B0 ;  /* 0x0000000000007941 */ /* 0x000fea0003800200 */
.L_x_36:
[----:B------:R-:W-:Y:S02]  /*1fa0*/  UIADD3 UR5, UPT, UPT, UR4, 0x1, URZ ;  /* 0x0000000104057890 */ /* 0x000fe4000fffe0ff */
[----:B------:R-:W-:Y:S02]  /*1fb0*/  UIADD3 UR14, UP1, UPT, UR26, 0x80, URZ ;  /* 0x000000801a0e7890 */ /* 0x000fe4000ff3e0ff */
[----:B------:R-:W-:Y:S02]  /*1fc0*/  UISETP.NE.AND UP0, UPT, UR5, 0x3, UPT ;  /* 0x000000030500788c */ /* 0x000fe4000bf05270 */
[----:B------:R-:W-:Y:S02]  /*1fd0*/  ULEA UR16, UR4, UR30, 0xb ;  /* 0x0000001e04107291 */ /* 0x000fe4000f8e58ff */
[----:B------:R-:W-:Y:S02]  /*1fe0*/  USEL UR8, URZ, 0x1, UP0 ;  /* 0x00000001ff087887 */ /* 0x000fe40008000000 */
[----:B------:R-:W-:-:S02]  /*1ff0*/  USEL UR6, UR5, URZ, UP0 ;  /* 0x000000ff05067287 */ /* 0x000fc40008000000 */
[----:B------:R-:W-:Y:S02]  /*2000*/  UIADD3 UR22, UP0, UPT, UR26, 0x180, URZ ;  /* 0x000001801a167890 */ /* 0x000fe4000ff1e0ff */
[----:B------:R-:W-:Y:S01]  /*2010*/  LOP3.LUT R12, R12, UR8, RZ, 0x3c, !PT ;  /* 0x000000080c0c7c12 */ /* 0x000fe2000f8e3cff */
[----:B------:R-:W-:Y:S02]  /*2020*/  ULEA UR8, UR4, UR13, 0xc ;  /* 0x0000000d04087291 */ /* 0x000fe4000f8e60ff */
[----:B------:R-:W-:Y:S01]  /*2030*/  ULEA UR5, UR6, UR13, 0x3 ;  /* 0x0000000d06057291 */ /* 0x000fe2000f8e18ff */
[----:B-1----:R-:W-:Y:S01]  /*2040*/  SHF.L.U32 R0, R12, 0x1f, RZ ;  /* 0x0000001f0c007819 */ /* 0x002fe200000006ff */
[----:B------:R-:W-:Y:S02]  /*2050*/  USHF.L.U32 UR18, UR7, 0x5, URZ ;  /* 0x0000000507127899 */ /* 0x000fe400080006ff */
[----:B------:R-:W-:Y:S02]  /*2060*/  ULOP3.LUT UR17, UR17, 0xfefffff8, URZ, 0xc0, !UPT ;  /* 0xfefffff811117892 */ /* 0x000fe4000f8ec0ff */
[----:B------:R-:W-:-:S02]  /*2070*/  UIADD3.X UR15, UPT, UPT, URZ, UR27, URZ, UP1, !UPT ;  /* 0x0000001bff0f7290 */ /* 0x000fc40008ffe4ff */
[----:B------:R-:W-:Y:S01]  /*2080*/  UPRMT UR4, URZ, 0x5410, UR24 ;  /* 0x00005410ff047896 */ /* 0x000fe20008000018 */
[----:B------:R3:W4:Y:S01]  /*2090*/  SYNCS.PHASECHK.TRANS64.TRYWAIT P0, [UR5+0x18], R0 ;  /* 0x00001800ff0075a7 */ /* 0x0007220008001105 */
[----:B------:R-:W-:Y:S02]  /*20a0*/  UIADD3 UR8, UPT, UPT, UR8, 0x7b00, URZ ;  /* 0x00007b0008087890 */ /* 0x000fe4000fffe0ff */
[----:B------:R-:W-:Y:S01]  /*20b0*/  UIADD3.X UR23, UPT, UPT, URZ, UR27, URZ, UP0, !UPT ;  /* 0x0000001bff177290 */ /* 0x000fe200087fe4ff */
[----:B------:R-:W-:Y:S01]  /*20c0*/  UMOV UR32, 0x0 ;  /* 0x0000000000207882 */ /* 0x000fe20000000000 */
[----:B------:R-:W-:Y:S01]  /*20d0*/  UMOV UR33, 0x10000000 ;  /* 0x1000000000217882 */ /* 0x000fe20000000000 */
[----:B------:R-:W-:Y:S01]  /*20e0*/  UMOV UR19, UR35 ;  /* 0x0000002300137c82 */ /* 0x000fe20008000000 */
[----:B------:R-:W-:Y:S01]  /*20f0*/  UMOV UR20, UR36 ;  /* 0x0000002400147c82 */ /* 0x000fe20008000000 */
[----:B------:R-:W-:Y:S01]  /*2100*/  UMOV UR12, UR36 ;  /* 0x00000024000c7c82 */ /* 0x000fe20008000000 */
[----:B------:R-:W-:Y:S01]  /*2110*/  UMOV UR9, UR17 ;  /* 0x0000001100097c82 */ /* 0x000fe20008000000 */
[----:B------:R-:W-:Y:S01]  /*2120*/  UMOV UR10, UR18 ;  /* 0x00000012000a7c82 */ /* 0x000fe20008000000 */
[----:B------:R1:W-:Y:S01]  /*2130*/  UTMALDG.3D.MULTICAST.2CTA [UR16], [UR14], UR4, desc[UR32] ;  /* 0x000020100e0073b4 */ /* 0x0003e20008211804 */
[----:B------:R-:W-:-:S04]  /*2140*/  UIADD3 UR7, UPT, UPT, UR7, 0x1, URZ ;  /* 0x0000000107077890 */ /* 0x000fc8000fffe0ff */
[----:B------:R-:W-:Y:S01]  /*2150*/  UISETP.NE.AND UP0, UPT, UR7, UR25, UPT ;  /* 0x000000190700728c */ /* 0x000fe2000bf05270 */
[----:B------:R3:W-:Y:S01]  /*2160*/  UTMALDG.3D.2CTA [UR8], [UR22], desc[UR32] ;  /* 0x00002008160075b4 */ /* 0x0007e20008211000 */
[----:B-1----:R-:W-:-:S07]  /*2170*/  UMOV UR4, UR6 ;  /* 0x0000000600047c82 */ /* 0x002fce0008000000 */
[----:B---3--:R-:W-:Y:S05]  /*2180*/  BRA.U UP0, `(.L_x_38) ;  /* 0xfffffffd00487547 */ /* 0x008fea000b83ffff */
.L_x_32:
[C---:B------:R-:W-:Y:S01]  /*2190*/  LEA R3, R11.reuse, UR13, 0x3 ;  /* 0x0000000d0b037c11 */ /* 0x040fe2000f8e18ff */
[----:B------:R-:W-:Y:S01]  /*21a0*/  NOP ;  /* 0x0000000000007918 */ /* 0x000fe20000000000 */
[----:B-1----:R-:W-:Y:S02]  /*21b0*/  SHF.L.U32 R0, R10, 0x1f, RZ ;  /* 0x0000001f0a007819 */ /* 0x002fe400000006ff */
[----:B------:R-:W-:Y:S02]  /*21c0*/  LEA R5, R11, UR13, 0x4 ;  /* 0x0000000d0b057c11 */ /* 0x000fe4000f8e20ff */
[----:B--2-4-:R-:W1:Y:S02]  /*21d0*/  SYNCS.PHASECHK.TRANS64.TRYWAIT P0, [R3+URZ+0x80], R0 ;  /* 0x00008000030075a7 */ /* 0x014e6400080011ff */
[----:B-1----:R-:W-:Y:S05]  /*21e0*/  @!P0 BRA `(.L_x_39) ;  /* 0x0000007c00008947 */ /* 0x002fea0003800000 */
.L_x_145:
[----:B------:R-:W2:Y:S01]  /*21f0*/  LDS.128 R4, [R5+0x110] ;  /* 0x0001100005047984 */ /* 0x000ea20000000c00 */
[----:B------:R-:W-:Y:S01]  /*2200*/  UISETP.GE.AND UP0, UPT, UR45, 0x1, UPT ;  /* 0x000000012d00788c */ /* 0x000fe2000bf06270 */
[----:B------:R-:W-:Y:S01]  /*2210*/  @!PT LDS RZ, [RZ] ;  /* 0x00000000fffff984 */ /* 0x000fe20000000800 */
[----:B------:R-:W-:Y:S01]  /*2220*/  @!PT LDS RZ, [RZ] ;  /* 0x00000000fffff984 */ /* 0x000fe20000000800 */
[----:B------:R-:W-:Y:S01]  /*2230*/  @!PT LDS RZ, [RZ] ;  /* 0x00000000fffff984 */ /* 0x000fe20000000800 */
[----:B------:R-:W-:Y:S01]  /*2240*/  @!PT LDS RZ, [RZ] ;  /* 0x00000000fffff984 */ /* 0x000fe20000000800 */
[----:B------:R3:W-:Y:S06]  /*2250*/  MEMBAR.ALL.CTA ;  /* 0x0000000000007992 */ /* 0x0007ec0000008000 */
[----:B---3--:R-:W3:Y:S01]  /*2260*/  FENCE.VIEW.ASYNC.S ;  /* 0x00000000000073c6 */ /* 0x008ee20000000000 */
[----:B--2---:R-:W-:-:S13]  /*2270*/  LOP3.LUT P0, RZ, R6, 0x1, RZ, 0xc0, !PT ;  /* 0x0000000106ff7812 */ /* 0x004fda000780c0ff */
[----:B---3--:R-:W-:Y:S01]  /*2280*/  VOTEU.ANY UP1, P0 ;  /* 0x0000000000ff7886 */ /* 0x008fe20000020100 */
[----:B------:R-:W-:-:S13]  /*2290*/  PLOP3.LUT P0, PT, PT, PT, UP1, 0x80, 0x8 ;  /* 0x000000000008781c */ /* 0x000fda0003f0f018 */
[----:B-1----:R-:W-:Y:S02]  /*22a0*/  @P0 LOP3.LUT R0, R5, 0xffff, RZ, 0xc0, !PT ;  /* 0x0000ffff05000812 */ /* 0x002fe400078ec0ff */
[----:B------:R-:W-:Y:S02]  /*22b0*/  @P0 MOV R2, R4 ;  /* 0x0000000400020202 */ /* 0x000fe40000000f00 */
[----:B------:R-:W-:Y:S01]  /*22c0*/  @P0 R2UR UR5, R0 ;  /* 0x00000000000502ca */ /* 0x000fe200000e0000 */
[----:B------:R-:W-:Y:S01]  /*22d0*/  VIADD R0, R3, 0x90 ;  /* 0x0000009003007836 */ /* 0x000fe20000000000 */
[----:B------:R-:W-:Y:S02]  /*22e0*/  @P0 SHF.R.U32.HI R4, RZ, 0x10, R5 ;  /* 0x00000010ff040819 */ /* 0x000fe40000011605 */
[----:B------:R-:W-:Y:S02]  /*22f0*/  @P0 R2UR UR7, R2 ;  /* 0x00000000020702ca */ /* 0x000fe400000e0000 */
[----:B------:R-:W-:-:S02]  /*2300*/  PRMT R0, RZ, 0x654, R0 ;  /* 0x00000654ff007816 */ /* 0x000fc40000000000 */
[----:B------:R-:W-:Y:S02]  /*2310*/  @P0 R2UR UR4, R4 ;  /* 0x00000000040402ca */ /* 0x000fe400000e0000 */
[----:B------:R1:W-:Y:S03]  /*2320*/  SYNCS.ARRIVE.TRANS64.RED.A1T0 RZ, [R0+URZ], RZ ;  /* 0x000000ff00ff79a7 */ /* 0x0003e600081004ff */
[----:B------:R-:W-:-:S04]  /*2330*/  @UP1 UMOV UR31, UR5 ;  /* 0x00000005001f1c82 */ /* 0x000fc80008000000 */
[----:B------:R-:W-:-:S04]  /*2340*/  @UP1 UMOV UR37, UR7 ;  /* 0x0000000700251c82 */ /* 0x000fc80008000000 */
[----:B------:R-:W-:Y:S01]  /*2350*/  @UP1 UMOV UR36, UR4 ;  /* 0x0000000400241c82 */ /* 0x000fe20008000000 */
[----:B------:R-:W-:Y:S05]  /*2360*/  BRA.U !UP0, `(.L_x_40) ;  /* 0x0000000108d47547 */ /* 0x000fea000b800000 */
[----:B------:R-:W2:Y:S01]  /*2370*/  LDCU.128 UR16, c[0x0][0xb10] ;  /* 0x00016200ff1077ac */ /* 0x000ea20008000c00 */
[----:B------:R-:W3:Y:S01]  /*2380*/  LDCU UR12, c[0x0][0xb20] ;  /* 0x00016400ff0c77ac */ /* 0x000ee20008000800 */
[----:B------:R-:W4:Y:S01]  /*2390*/  LDCU UR20, c[0x0][0xb0c] ;  /* 0x00016180ff1477ac */ /* 0x000f220008000800 */
[----:B------:R-:W1:Y:S01]  /*23a0*/  LDCU.64 UR8, c[0x0][0xb28] ;  /* 0x00016500ff0877ac */ /* 0x000e620008000a00 */
[----:B------:R-:W-:Y:S02]  /*23b0*/  UISETP.NE.AND UP3, UPT, UR45, 0x1, UPT ;  /* 0x000000012d00788c */ /* 0x000fe4000bf65270 */
[----:B--2---:R-:W-:Y:S02]  /*23c0*/  UIMAD.WIDE.U32 UR10, UR38, UR19, URZ ;  /* 0x00000013260a72a5 */ /* 0x004fe4000f8e00ff */
[----:B------:R-:W-:Y:S02]  /*23d0*/  UIMAD.WIDE.U32 UR4, UR39, UR16, URZ ;  /* 0x00000010270472a5 */ /* 0x000fe4000f8e00ff */
[----:B------:R-:W-:-:S02]  /*23e0*/  UISETP.NE.AND UP0, UPT, UR18, 0x1, UPT ;  /* 0x000000011200788c */ /* 0x000fc4000bf05270 */
[----:B------:R-:W-:Y:S01]  /*23f0*/  UIMAD.WIDE.U32 UR22, UR31, UR19, URZ ;  /* 0x000000131f1672a5 */ /* 0x000fe2000f8e00ff */
[----:B------:R-:W-:Y:S02]  /*2400*/  UMOV UR10, UR11 ;  /* 0x0000000b000a7c82 */ /* 0x000fe40008000000 */
[----:B------:R-:W-:Y:S01]  /*2410*/  UMOV UR4, UR5 ;  /* 0x0000000500047c82 */ /* 0x000fe20008000000 */
[----:B---3--:R-:W-:Y:S02]  /*2420*/  USHF.R.U32.HI UR10, URZ, UR12, UR10 ;  /* 0x0000000cff0a7299 */ /* 0x008fe4000801160a */
[----:B----4-:R-:W-:Y:S02]  /*2430*/  UISETP.NE.AND UP2, UPT, UR20, 0x1, UPT ;  /* 0x000000011400788c */ /* 0x010fe4000bf45270 */
[----:B------:R-:W-:Y:S02]  /*2440*/  USHF.R.U32.HI UR4, URZ, UR17, UR4 ;  /* 0x00000011ff047299 */ /* 0x000fe40008011604 */
[----:B------:R-:W-:-:S02]  /*2450*/  USEL UR5, UR38, UR10, !UP0 ;  /* 0x0000000a26057287 */ /* 0x000fc4000c000000 */
[----:B------:R-:W-:Y:S02]  /*2460*/  USEL UR7, UR39, UR4, !UP2 ;  /* 0x0000000427077287 */ /* 0x000fe4000d000000 */
[----:B-1----:R-:W-:Y:S01]  /*2470*/  UIMAD.WIDE.U32 UR10, UR5, UR8, URZ ;  /* 0x00000008050a72a5 */ /* 0x002fe2000f8e00ff */
[----:B------:R-:W-:Y:S01]  /*2480*/  UMOV UR4, UR23 ;  /* 0x0000001700047c82 */ /* 0x000fe20008000000 */
[----:B------:R-:W-:Y:S02]  /*2490*/  UIMAD.WIDE.U32 UR14, UR37, UR16, URZ ;  /* 0x00000010250e72a5 */ /* 0x000fe4000f8e00ff */
[----:B------:R-:W-:-:S03]  /*24a0*/  UIMAD.WIDE.U32 UR22, UR7, UR8, URZ ;  /* 0x00000008071672a5 */ /* 0x000fc6000f8e00ff */
[----:B------:R-:W-:Y:S01]  /*24b0*/  UMOV UR10, UR11 ;  /* 0x0000000b000a7c82 */ /* 0x000fe20008000000 */
[----:B------:R-:W-:Y:S02]  /*24c0*/  USHF.R.U32.HI UR4, URZ, UR12, UR4 ;  /* 0x0000000cff047299 */ /* 0x000fe40008011604 */
[----:B------:R-:W-:Y:S01]  /*24d0*/  @UP3 USHF.R.U32.HI UR5, URZ, UR9, UR10 ;  /* 0x00000009ff053299 */ /* 0x000fe2000801160a */
[----:B------:R-:W-:Y:S01]  /*24e0*/  UMOV UR14, UR15 ;  /* 0x0000000f000e7c82 */ /* 0x000fe20008000000 */
[----:B------:R-:W-:Y:S01]  /*24f0*/  UMOV UR22, UR23 ;  /* 0x0000001700167c82 */ /* 0x000fe20008000000 */
[----:B------:R-:W-:Y:S02]  /*2500*/  USHF.R.U32.HI UR17, URZ, UR17, UR14 ;  /* 0x00000011ff117299 */ /* 0x000fe4000801160e */
[----:B------:R-:W-:Y:S02]  /*2510*/  USEL UR4, UR31, UR4, !UP0 ;  /* 0x000000041f047287 */ /* 0x000fe4000c000000 */
[----:B------:R-:W-:-:S02]  /*2520*/  @UP3 USHF.R.U32.HI UR7, URZ, UR9, UR22 ;  /* 0x00000009ff073299 */ /* 0x000fc40008011616 */
[----:B------:R-:W-:Y:S02]  /*2530*/  UIMAD UR10, UR45, UR5, URZ ;  /* 0x000000052d0a72a4 */ /* 0x000fe4000f8e02ff */
[----:B------:R-:W-:Y:S02]  /*2540*/  USEL UR5, UR37, UR17, !UP2 ;  /* 0x0000001125057287 */ /* 0x000fe4000d000000 */
[----:B------:R-:W-:Y:S02]  /*2550*/  UIMAD UR12, UR45, UR7, URZ ;  /* 0x000000072d0c72a4 */ /* 0x000fe4000f8e02ff */
[----:B------:R-:W-:Y:S02]  /*2560*/  UISETP.GE.AND UP0, UPT, UR4, UR10, UPT ;  /* 0x0000000a0400728c */ /* 0x000fe4000bf06270 */
[----:B------:R-:W-:Y:S02]  /*2570*/  UIMAD.WIDE.U32 UR10, UR4, UR8, URZ ;  /* 0x00000008040a72a5 */ /* 0x000fe4000f8e00ff */
[----:B------:R-:W-:-:S02]  /*2580*/  UISETP.GE.OR UP0, UPT, UR5, UR12, UP0 ;  /* 0x0000000c0500728c */ /* 0x000fc40008706670 */
[----:B------:R-:W-:Y:S02]  /*2590*/  UIMAD.WIDE.U32 UR14, UR5, UR8, URZ ;  /* 0x00000008050e72a5 */ /* 0x000fe4000f8e00ff */
[----:B------:R-:W-:Y:S01]  /*25a0*/  UIADD3 UR12, UPT, UPT, -UR5, URZ, URZ ;  /* 0x000000ff050c7290 */ /* 0x000fe2000fffe1ff */
[----:B------:R-:W-:Y:S01]  /*25b0*/  UMOV UR10, UR11 ;  /* 0x0000000b000a7c82 */ /* 0x000fe20008000000 */
[----:B------:R-:W-:Y:S02]  /*25c0*/  UIADD3 UR11, UPT, UPT, -UR4, URZ, URZ ;  /* 0x000000ff040b7290 */ /* 0x000fe4000fffe1ff */
[----:B------:R-:W-:-:S03]  /*25d0*/  USHF.R.U32.HI UR10, URZ, UR9, UR10 ;  /* 0x00000009ff0a7299 */ /* 0x000fc6000801160a */
[----:B------:R-:W-:Y:S01]  /*25e0*/  @!UP0 UMOV UR8, UR15 ;  /* 0x0000000f00088c82 */ /* 0x000fe20008000000 */
[----:B------:R-:W-:Y:S02]  /*25f0*/  UIMAD UR11, UR18, UR11, UR31 ;  /* 0x0000000b120b72a4 */ /* 0x000fe4000f8e021f */
[----:B------:R-:W-:Y:S02]  /*2600*/  USEL UR10, UR4, UR10, !UP3 ;  /* 0x0000000a040a7287 */ /* 0x000fe4000d800000 */
[----:B------:R-:W-:Y:S02]  /*2610*/  @!UP0 USHF.R.U32.HI UR8, URZ, UR9, UR8 ;  /* 0x00000009ff088299 */ /* 0x000fe40008011608 */
[----:B------:R-:W-:Y:S02]  /*2620*/  UIADD3 UR9, UPT, UPT, -UR10, URZ, URZ ;  /* 0x000000ff0a097290 */ /* 0x000fe4000fffe1ff */
[----:B------:R-:W-:Y:S02]  /*2630*/  @!UP0 USEL UR8, UR5, UR8, !UP3 ;  /* 0x0000000805088287 */ /* 0x000fe4000d800000 */
[----:B------:R-:W-:-:S02]  /*2640*/  UIMAD UR9, UR45, UR9, UR4 ;  /* 0x000000092d0972a4 */ /* 0x000fc4000f8e0204 */
[----:B------:R-:W-:Y:S02]  /*2650*/  @!UP0 UIADD3 UR10, UPT, UPT, UR10, -UR8, URZ ;  /* 0x800000080a0a8290 */ /* 0x000fe4000fffe0ff */
[----:B------:R-:W-:Y:S02]  /*2660*/  @!UP0 UIMAD UR8, UR9, UR7, UR8 ;  /* 0x00000007090882a4 */ /* 0x000fe4000f8e0208 */
[----:B------:R-:W-:Y:S02]  /*2670*/  @!UP0 UIMAD UR4, UR45, UR10, UR5 ;  /* 0x0000000a2d0482a4 */ /* 0x000fe4000f8e0205 */
[----:B------:R-:W-:Y:S02]  /*2680*/  UIMAD UR7, UR20, UR12, UR37 ;  /* 0x0000000c140772a4 */ /* 0x000fe4000f8e0225 */
[----:B------:R-:W-:Y:S01]  /*2690*/  UIMAD UR31, UR4, UR18, UR11 ;  /* 0x00000012041f72a4 */ /* 0x000fe2000f8e020b */
[----:B------:R-:W-:Y:S02]  /*26a0*/  @!UP0 UMOV UR5, UR8 ;  /* 0x0000000800058c82 */ /* 0x000fe40008000000 */
[----:B------:R-:W-:-:S12]  /*26b0*/  UIMAD UR37, UR5, UR20, UR7 ;  /* 0x00000014052572a4 */ /* 0x000fd8000f8e0207 */
.L_x_40:
[----:B------:R-:W2:Y:S02]  /*26c0*/  LDCU UR4, c[0x0][0xb30] ;  /* 0x00016600ff0477ac */ /* 0x000ea40008000800 */
[----:B--2---:R-:W-:-:S09]  /*26d0*/  UISETP.NE.AND UP0, UPT, UR4, 0x1, UPT ;  /* 0x000000010400788c */ /* 0x004fd2000bf05270 */
[----:B------:R-:W-:Y:S05]  /*26e0*/  BRA.U UP0, `(.L_x_41) ;  /* 0x0000000100447547 */ /* 0x000fea000b800000 */
[----:B------:R-:W2:Y:S01]  /*26f0*/  LDCU.128 UR16, c[0x0][0xb10] ;  /* 0x00016200ff1077ac */ /* 0x000ea20008000c00 */
[----:B------:R-:W3:Y:S01]  /*2700*/  LDCU UR10, c[0x0][0xb0c] ;  /* 0x00016180ff0a77ac */ /* 0x000ee20008000800 */
[----:B------:R-:W4:Y:S01]  /*2710*/  LDCU UR7, c[0x0][0xb20] ;  /* 0x00016400ff0777ac */ /* 0x000f220008000800 */
[----:B--2---:R-:W-:Y:S02]  /*2720*/  UIMAD.WIDE.U32 UR8, UR37, UR16, URZ ;  /* 0x00000010250872a5 */ /* 0x004fe4000f8e00ff */
[----:B------:R-:W-:Y:S02]  /*2730*/  UIMAD.WIDE.U32 UR4, UR31, UR19, URZ ;  /* 0x000000131f0472a5 */ /* 0x000fe4000f8e00ff */
[----:B---3--:R-:W-:Y:S02]  /*2740*/  UISETP.NE.AND UP2, UPT, UR10, 0x1, UPT ;  /* 0x000000010a00788c */ /* 0x008fe4000bf45270 */
[----:B------:R-:W-:Y:S01]  /*2750*/  UISETP.NE.AND UP0, UPT, UR18, 0x1, UPT ;  /* 0x000000011200788c */ /* 0x000fe2000bf05270 */
[----:B------:R-:W-:-:S02]  /*2760*/  UMOV UR8, UR9 ;  /* 0x0000000900087c82 */ /* 0x000fc40008000000 */
[----:B------:R-:W-:Y:S01]  /*2770*/  UMOV UR4, UR5 ;  /* 0x0000000500047c82 */ /* 0x000fe20008000000 */
[----:B------:R-:W-:Y:S02]  /*2780*/  USHF.R.U32.HI UR17, URZ, UR17, UR8 ;  /* 0x00000011ff117299 */ /* 0x000fe40008011608 */
[----:B----4-:R-:W-:Y:S02]  /*2790*/  USHF.R.U32.HI UR4, URZ, UR7, UR4 ;  /* 0x00000007ff047299 */ /* 0x010fe40008011604 */
[----:B------:R-:W-:Y:S02]  /*27a0*/  USEL UR5, UR37, UR17, !UP2 ;  /* 0x0000001125057287 */ /* 0x000fe4000d000000 */
[----:B------:R-:W-:-:S04]  /*27b0*/  USEL UR4, UR31, UR4, !UP0 ;  /* 0x000000041f047287 */ /* 0x000fc8000c000000 */
[----:B------:R-:W-:Y:S02]  /*27c0*/  UIADD3 UR7, UPT, UPT, UR5, -UR4, URZ ;  /* 0x8000000405077290 */ /* 0x000fe4000fffe0ff */
[----:B------:R-:W-:Y:S02]  /*27d0*/  UIADD3 UR4, UPT, UPT, -UR5, UR4, URZ ;  /* 0x0000000405047290 */ /* 0x000fe4000fffe1ff */
[----:B------:R-:W-:Y:S02]  /*27e0*/  UIMAD UR31, UR7, UR18, UR31 ;  /* 0x00000012071f72a4 */ /* 0x000fe4000f8e021f */
[----:B------:R-:W-:-:S12]  /*27f0*/  UIMAD UR37, UR4, UR10, UR37 ;  /* 0x0000000a042572a4 */ /* 0x000fd8000f8e0225 */
.L_x_41:
[----:B------:R-:W-:Y:S01]  /*2800*/  VIADD R11, R11, 0x1 ;  /* 0x000000010b0b7836 */ /* 0x000fe20000000000 */
[----:B------:R-:W-:Y:S01]  /*2810*/  R2UR UR4, R88 ;  /* 0x00000000580472ca */ /* 0x000fe200000e0000 */
[----:B------:R-:W-:Y:S01]  /*2820*/  UIADD3 UR32, UPT, UPT, UR31, UR59, URZ ;  /* 0x0000003b1f207290 */ /* 0x000fe2000fffe0ff */
[----:B------:R-:W-:Y:S02]  /*2830*/  PLOP3.LUT P1, PT, PT, PT, PT, 0x80, 0x8 ;  /* 0x000000000008781c */ /* 0x000fe40003f2f070 */
[----:B------:R-:W-:-:S04]  /*2840*/  ISETP.NE.AND P0, PT, R11, 0x2, PT ;  /* 0x000000020b00780c */ /* 0x000fc80003f05270 */
[----:B------:R-:W-:Y:S02]  /*2850*/  SEL R3, RZ, 0x1, P0 ;  /* 0x00000001ff037807 */ /* 0x000fe40000000000 */
[----:B------:R-:W-:Y:S02]  /*2860*/  SEL R11, R11, RZ, P0 ;  /* 0x000000ff0b0b7207 */ /* 0x000fe40000000000 */
[----:B------:R-:W-:Y:S01]  /*2870*/  LOP3.LUT R10, R10, R3, RZ, 0x3c, !PT ;  /* 0x000000030a0a7212 */ /* 0x000fe200078e3cff */
[----:B------:R-:W-:Y:S01]  /*2880*/  UIADD3 UR20, UPT, UPT, UR37, UR4, URZ ;  /* 0x0000000425147290 */ /* 0x000fe2000fffe0ff */
[----:B------:R-:W-:Y:S11]  /*2890*/  BRA.U UP1, `(.L_x_42) ;  /* 0xfffffff101447547 */ /* 0x000ff6000b83ffff */
[----:B------:R-:W-:Y:S01]  /*28a0*/  UIADD3 UR13, UPT, UPT, UR13, 0x18, URZ ;  /* 0x000000180d0d7890 */ /* 0x000fe2000fffe0ff */
[----:B------:R-:W-:-:S03]  /*28b0*/  SHF.L.U32 R3, R12, 0x1f, RZ ;  /* 0x0000001f0c037819 */ /* 0x000fc600000006ff */
[----:B------:R-:W-:-:S09]  /*28c0*/  ULEA UR4, UR6, UR13, 0x3 ;  /* 0x0000000d06047291 */ /* 0x000fd2000f8e18ff */
[----:B------:R-:W2:Y:S02]  /*28d0*/  SYNCS.PHASECHK.TRANS64.TRYWAIT P0, [UR4], R3 ;  /* 0x00000003ff0075a7 */ /* 0x000ea40008001104 */
[----:B--2---:R-:W-:Y:S05]  /*28e0*/  @!P0 BRA `(.L_x_43) ;  /* 0x0000007400548947 */ /* 0x004fea0003800000 */
.L_x_147:
[----:B------:R-:W-:-:S04]  /*28f0*/  UIADD3 UR4, UPT, UPT, UR6, 0x1, URZ ;  /* 0x0000000106047890 */ /* 0x000fc8000fffe0ff */
[----:B------:R-:W-:-:S04]  /*2900*/  UISETP.NE.AND UP0, UPT, UR4, 0x3, UPT ;  /* 0x000000030400788c */ /* 0x000fc8000bf05270 */
[----:B------:R-:W-:Y:S02]  /*2910*/  USEL UR6, URZ, 0x1, UP0 ;  /* 0x00000001ff067887 */ /* 0x000fe40008000000 */
[----:B------:R-:W-:-:S04]  /*2920*/  USEL UR4, UR4, URZ, UP0 ;  /* 0x000000ff04047287 */ /* 0x000fc80008000000 */
[----:B------:R-:W-:Y:S01]  /*2930*/  ULEA UR5, UR4, UR13, 0x3 ;  /* 0x0000000d04057291 */ /* 0x000fe2000f8e18ff */
[----:B------:R-:W-:-:S04]  /*2940*/  LOP3.LUT R12, R12, UR6, RZ, 0x3c, !PT ;  /* 0x000000060c0c7c12 */ /* 0x000fc8000f8e3cff */
[----:B-1----:R-:W-:-:S04]  /*2950*/  SHF.L.U32 R3, R12, 0x1f, RZ ;  /* 0x0000001f0c037819 */ /* 0x002fc800000006ff */
[----:B------:R-:W1:Y:S02]  /*2960*/  SYNCS.PHASECHK.TRANS64.TRYWAIT P0, [UR5], R3 ;  /* 0x00000003ff0075a7 */ /* 0x000e640008001105 */
[----:B-1----:R-:W-:Y:S05]  /*2970*/  @!P0 BRA `(.L_x_44) ;  /* 0x0000007400488947 */ /* 0x002fea0003800000 */
.L_x_149:
[----:B------:R-:W-:-:S04]  /*2980*/  UIADD3 UR4, UPT, UPT, UR4, 0x1, URZ ;  /* 0x0000000104047890 */ /* 0x000fc8000fffe0ff */
[----:B------:R-:W-:-:S04]  /*2990*/  UISETP.NE.AND UP0, UPT, UR4, 0x3, UPT ;  /* 0x000000030400788c */ /* 0x000fc8000bf05270 */
[----:B------:R-:W-:Y:S02]  /*29a0*/  USEL UR5, URZ, 0x1, UP0 ;  /* 0x00000001ff057887 */ /* 0x000fe40008000000 */
[----:B------:R-:W-:-:S04]  /*29b0*/  USEL UR4, UR4, URZ, UP0 ;  /* 0x000000ff04047287 */ /* 0x000fc80008000000 */
[----:B------:R-:W-:Y:S01]  /*29c0*/  ULEA UR4, UR4, UR13, 0x3 ;  /* 0x0000000d04047291 */ /* 0x000fe2000f8e18ff */
[----:B-1----:R-:W-:-:S04]  /*29d0*/  LOP3.LUT R3, R12, UR5, RZ, 0x3c, !PT ;  /* 0x000000050c037c12 */ /* 0x002fc8000f8e3cff */
[----:B------:R-:W-:Y:S01]  /*29e0*/  SHF.L.U32 R3, R3, 0x1f, RZ ;  /* 0x0000001f03037819 */ /* 0x000fe200000006ff */
[----:B------:R-:W-:-:S07]  /*29f0*/  IMAD.U32 R0, RZ, RZ, UR4 ;  /* 0x00000004ff007e24 */ /* 0x000fce000f8e00ff */
.L_x_45:
[----:B-1----:R1:W2:Y:S02]  /*2a00*/  SYNCS.PHASECHK.TRANS64.TRYWAIT P0, [R0+URZ], R3 ;  /* 0x00000003000075a7 */ /* 0x0022a400080011ff */
[----:B--2---:R-:W-:Y:S05]  /*2a10*/  @!P0 NANOSLEEP.SYNCS 0x989680 ;  /* 0x009896800000895d */ /* 0x004fea0003900000 */
[----:B------:R-:W2:Y:S02]  /*2a20*/  @!P0 SYNCS.PHASECHK.TRANS64 P0, [R0+URZ], R3 ;  /* 0x00000003000085a7 */ /* 0x000ea400080010ff */
[----:B--2---:R-:W-:Y:S05]  /*2a30*/  @P0 EXIT ;  /* 0x000000000000094d */ /* 0x004fea0003800000 */
[----:B------:R-:W-:Y:S05]  /*2a40*/  BRA `(.L_x_45) ;  /* 0xfffffffc00ec7947 */ /* 0x000fea000383ffff */
.L_x_22:
[----:B------:R-:W-:-:S04]  /*2a50*/  UISETP.NE.AND UP0, UPT, UR58, URZ, UPT ;  /* 0x000000ff3a00728c */ /* 0x000fc8000bf05270 */
[----:B------:R-:W-:-:S09]  /*2a60*/  UISETP.NE.OR UP0, UPT, UR13, 0x1, UP0 ;  /* 0x000000010d00788c */ /* 0x000fd20008705670 */
[----:B------:R-:W-:Y:S05]  /*2a70*/  BRA.U UP0, `(.L_x_46) ;  /* 0x0000000500487547 */ /* 0x000fea000b800000 */
[----:B------:R-:W-:Y:S01]  /*2a80*/  ISETP.GE.U32.AND P2, PT, R0, 0x4, PT ;  /* 0x000000040000780c */ /* 0x000fe20003f46070 */
[----:B------:R-:W-:Y:S01]  /*2a90*/  IMAD.MOV.U32 R12, RZ, RZ, 0x1 ;  /* 0x00000001ff0c7424 */ /* 0x000fe200078e00ff */
[----:B------:R-:W-:Y:S02]  /*2aa0*/  CS2R R10, SRZ ;  /* 0x00000000000a7805 */ /* 0x000fe4000001ff00 */
[----:B------:R-:W-:Y:S01]  /*2ab0*/  CS2R R8, SRZ ;  /* 0x0000000000087805 */ /* 0x000fe2000001ff00 */
[----:B------:R-:W-:Y:S01]  /*2ac0*/  UMOV UR4, 0x400 ;  /* 0x0000040000047882 */ /* 0x000fe20000000000 */
[----:B------:R-:W-:Y:S01]  /*2ad0*/  UMOV UR5, URZ ;  /* 0x000000ff00057c82 */ /* 0x000fe20008000000 */
[----:B------:R-:W-:-:S12]  /*2ae0*/  ULEA UR6, UR58, UR4, 0x18 ;  /* 0x000000043a067291 */ /* 0x000fd8000f8ec0ff */
.L_x_50:
[----:B------:R-:W-:Y:S02]  /*2af0*/  LEA R2, R8, UR6, 0x3 ;  /* 0x0000000608027c11 */ /* 0x000fe4000f8e18ff */
[----:B------:R-:W-:-:S03]  /*2b00*/  SHF.L.U32 R5, R9, 0x1f, RZ ;  /* 0x0000001f09057819 */ /* 0x000fc600000006ff */
[----:B------:R-:W-:Y:S01]  /*2b10*/  VIADD R4, R2, 0xf0 ;  /* 0x000000f002047836 */ /* 0x000fe20000000000 */
[----:B------:R-:W1:Y:S02]  /*2b20*/  SYNCS.PHASECHK.TRANS64.TRYWAIT P0, [R2+URZ+0xe0], R5 ;  /* 0x0000e005020075a7 */ /* 0x000e6400080011ff */
[----:B-1----:R-:W-:Y:S05]  /*2b30*/  @!P0 BRA `(.L_x_47) ;  /* 0x0000007000f08947 */ /* 0x002fea0003800000 */
.L_x_150:
[----:B------:R-:W-:Y:S01]  /*2b40*/  ULEA UR4, UR5, UR6, 0x3 ;  /* 0x0000000605047291 */ /* 0x000fe2000f8e18ff */
[----:B------:R-:W-:Y:S02]  /*2b50*/  PRMT R4, RZ, 0x654, R4 ;  /* 0x00000654ff047816 */ /* 0x000fe40000000004 */
[----:B-1----:R-:W-:Y:S01]  /*2b60*/  SHF.L.U32 R5, R12, 0x1f, RZ ;  /* 0x0000001f0c057819 */ /* 0x002fe200000006ff */
[----:B------:R-:W-:Y:S01]  /*2b70*/  UIADD3 UR7, UPT, UPT, UR4, 0x80, URZ ;  /* 0x0000008004077890 */ /* 0x000fe2000fffe0ff */
[----:B------:R1:W-:Y:S05]  /*2b80*/  SYNCS.ARRIVE.TRANS64.RED.A1T0 RZ, [R4+URZ], RZ ;  /* 0x000000ff04ff79a7 */ /* 0x0003ea00081004ff */
[----:B------:R-:W-:Y:S01]  /*2b90*/  IMAD.U32 R7, RZ, RZ, UR7 ;  /* 0x00000007ff077e24 */ /* 0x000fe2000f8e00ff */
[----:B------:R-:W2:Y:S04]  /*2ba0*/  SYNCS.PHASECHK.TRANS64.TRYWAIT P0, [UR4+0x90], R5 ;  /* 0x00009005ff0075a7 */ /* 0x000ea80008001104 */
[----:B------:R-:W-:Y:S01]  /*2bb0*/  PRMT R6, R0, 0x654, R7 ;  /* 0x0000065400067816 */ /* 0x000fe20000000007 */
[----:B-1----:R-:W-:Y:S01]  /*2bc0*/  @!P2 IMAD.MOV.U32 R4, RZ, RZ, 0x10 ;  /* 0x00000010ff04a424 */ /* 0x002fe200078e00ff */
[----:B--2---:R-:W-:Y:S06]  /*2bd0*/  @!P0 BRA `(.L_x_48) ;  /* 0x0000007000dc8947 */ /* 0x004fec0003800000 */
.L_x_152:
[----:B------:R-:W-:Y:S01]  /*2be0*/  ULEA UR8, UR5, UR6, 0x4 ;  /* 0x0000000605087291 */ /* 0x000fe2000f8e20ff */
[----:B------:R-:W-:Y:S01]  /*2bf0*/  SEL R3, R6, R3, !P2 ;  /* 0x0000000306037207 */ /* 0x000fe20005000000 */
[----:B------:R-:W-:Y:S01]  /*2c00*/  UIADD3 UR9, UPT, UPT, UR4, 0x80, URZ ;  /* 0x0000008004097890 */ /* 0x000fe2000fffe0ff */
[----:B-1----:R-:W-:Y:S01]  /*2c10*/  LEA R2, R11, UR6, 0x3 ;  /* 0x000000060b027c11 */ /* 0x002fe2000f8e18ff */
[----:B------:R-:W-:Y:S01]  /*2c20*/  UIADD3 UR8, UPT, UPT, UR8, 0x110, URZ ;  /* 0x0000011008087890 */ /* 0x000fe2000fffe0ff */
[----:B------:R-:W-:Y:S01]  /*2c30*/  SHF.L.U32 R5, R10, 0x1f, RZ ;  /* 0x0000001f0a057819 */ /* 0x000fe200000006ff */
[----:B------:R1:W-:Y:S01]  /*2c40*/  @!P2 SYNCS.ARRIVE.TRANS64.RED RZ, [R3+URZ], R4 ;  /* 0x0000000403ffa9a7 */ /* 0x0003e200080004ff */
[----:B------:R-:W-:Y:S01]  /*2c50*/  UIADD3 UR4, UPT, UPT, UR5, 0x1, URZ ;  /* 0x0000000105047890 */ /* 0x000fe2000fffe0ff */
[----:B------:R-:W-:-:S03]  /*2c60*/  VIADD R8, R8, 0x1 ;  /* 0x0000000108087836 */ /* 0x000fc60000000000 */
[----:B------:R-:W-:Y:S02]  /*2c70*/  UISETP.NE.AND UP0, UPT, UR4, 0x2, UPT ;  /* 0x000000020400788c */ /* 0x000fe4000bf05270 */
[----:B------:R-:W-:Y:S06]  /*2c80*/  UGETNEXTWORKID.BROADCAST [UR8], [UR9] ;  /* 0x00000000080073ca */ /* 0x000fec0008000100 */
[----:B------:R-:W-:Y:S01]  /*2c90*/  USEL UR7, URZ, 0x1, UP0 ;  /* 0x00000001ff077887 */ /* 0x000fe20008000000 */
[----:B------:R-:W-:Y:S01]  /*2ca0*/  ISETP.NE.AND P0, PT, R8, 0x2, PT ;  /* 0x000000020800780c */ /* 0x000fe20003f05270 */
[----:B------:R-:W-:Y:S01]  /*2cb0*/  USEL UR5, UR4, URZ, UP0 ;  /* 0x000000ff04057287 */ /* 0x000fe20008000000 */
[----:B------:R-:W2:Y:S03]  /*2cc0*/  SYNCS.PHASECHK.TRANS64.TRYWAIT P1, [R2+URZ+0x80], R5 ;  /* 0x00008005020075a7 */ /* 0x000ea600080211ff */
[----:B------:R-:W-:Y:S01]  /*2cd0*/  LOP3.LUT R12, R12, UR7, RZ, 0x3c, !PT ;  /* 0x000000070c0c7c12 */ /* 0x000fe2000f8e3cff */
[----:B-12---:R-:W-:Y:S07]  /*2ce0*/  @!P1 BRA `(.L_x_49) ;  /* 0x0000007000b09947 */ /* 0x006fee0003800000 */
.L_x_153:
[C---:B------:R-:W-:Y:S01]  /*2cf0*/  LEA R4, R11.reuse, UR6, 0x4 ;  /* 0x000000060b047c11 */ /* 0x040fe2000f8e20ff */
[----:B-1----:R-:W-:Y:S01]  /*2d00*/  VIADD R2, R2, 0x90 ;  /* 0x0000009002027836 */ /* 0x002fe20000000000 */
[----:B------:R-:W-:Y:S01]  /*2d10*/  SEL R8, R8, RZ, P0 ;  /* 0x000000ff08087207 */ /* 0x000fe20000000000 */
[----:B------:R-:W-:-:S03]  /*2d20*/  VIADD R11, R11, 0x1 ;  /* 0x000000010b0b7836 */ /* 0x000fc60000000000 */
[----:B------:R-:W1:Y:S01]  /*2d30*/  LDS.128 R4, [R4+0x110] ;  /* 0x0001100004047984 */ /* 0x000e620000000c00 */
[----:B------:R-:W-:Y:S02]  /*2d40*/  PRMT R2, RZ, 0x654, R2 ;  /* 0x00000654ff027816 */ /* 0x000fe40000000002 */
[C---:B------:R-:W-:Y:S01]  /*2d50*/  ISETP.NE.AND P1, PT, R11.reuse, 0x2, PT ;  /* 0x000000020b00780c */ /* 0x040fe20003f25270 */
[----:B------:R-:W-:Y:S01]  /*2d60*/  @!PT LDS RZ, [RZ] ;  /* 0x00000000fffff984 */ /* 0x000fe20000000800 */
[----:B------:R-:W-:Y:S01]  /*2d70*/  @!PT LDS RZ, [RZ] ;  /* 0x00000000fffff984 */ /* 0x000fe20000000800 */
[----:B------:R-:W-:Y:S01]  /*2d80*/  @!PT LDS RZ, [RZ] ;  /* 0x00000000fffff984 */ /* 0x000fe20000000800 */
[----:B------:R-:W-:Y:S01]  /*2d90*/  @!PT LDS RZ, [RZ] ;  /* 0x00000000fffff984 */ /* 0x000fe20000000800 */
[----:B------:R2:W-:Y:S06]  /*2da0*/  MEMBAR.ALL.CTA ;  /* 0x0000000000007992 */ /* 0x0005ec0000008000 */
[----:B--2---:R-:W2:Y:S01]  /*2db0*/  FENCE.VIEW.ASYNC.S ;  /* 0x00000000000073c6 */ /* 0x004ea20000000000 */
[----:B------:R-:W-:Y:S01]  /*2dc0*/  SEL R11, R11, RZ, P1 ;  /* 0x000000ff0b0b7207 */ /* 0x000fe20000800000 */
[----:B--2---:R2:W-:Y:S01]  /*2dd0*/  SYNCS.ARRIVE.TRANS64.RED.A1T0 RZ, [R2+URZ], RZ ;  /* 0x000000ff02ff79a7 */ /* 0x0045e200081004ff */
[----:B-1----:R-:W-:-:S02]  /*2de0*/  LOP3.LUT P3, RZ, R6, 0x1, RZ, 0xc0, !PT ;  /* 0x0000000106ff7812 */ /* 0x002fc4000786c0ff */
[----:B------:R-:W-:-:S04]  /*2df0*/  SEL R5, RZ, 0x1, P1 ;  /* 0x00000001ff057807 */ /* 0x000fc80000800000 */
[----:B------:R-:W-:Y:S02]  /*2e00*/  LOP3.LUT R10, R10, R5, RZ, 0x3c, !PT ;  /* 0x000000050a0a7212 */ /* 0x000fe400078e3cff */
[----:B--2---:R-:W-:-:S04]  /*2e10*/  SEL R2, RZ, 0x1, P0 ;  /* 0x00000001ff027807 */ /* 0x004fc80000000000 */
[----:B------:R-:W-:Y:S01]  /*2e20*/  LOP3.LUT R9, R9, R2, RZ, 0x3c, !PT ;  /* 0x0000000209097212 */ /* 0x000fe200078e3cff */
[----:B------:R-:W-:Y:S06]  /*2e30*/  @P3 BRA `(.L_x_50) ;  /* 0xfffffffc002c3947 */ /* 0x000fec000383ffff */
[----:B------:R-:W-:Y:S01]  /*2e40*/  ULEA UR4, UR5, UR6, 0x3 ;  /* 0x0000000605047291 */ /* 0x000fe2000f8e18ff */
[----:B------:R-:W-:-:S08]  /*2e50*/  SHF.L.U32 R3, R12, 0x1f, RZ ;  /* 0x0000001f0c037819 */ /* 0x000fd000000006ff */
[----:B------:R-:W1:Y:S02]  /*2e60*/  SYNCS.PHASECHK.TRANS64 P0, [UR4+0x90], R3 ;  /* 0x00009003ff0075a7 */ /* 0x000e640008001004 */
[----:B-1----:R-:W-:Y:S05]  /*2e70*/  @P0 BRA `(.L_x_51) ;  /* 0x0000000000080947 */ /* 0x002fea0003800000 */
[----:B------:R-:W1:Y:S02]  /*2e80*/  SYNCS.PHASECHK.TRANS64.TRYWAIT P0, [UR4+0x90], R3 ;  /* 0x00009003ff0075a7 */ /* 0x000e640008001104 */
[----:B-1----:R-:W-:Y:S05]  /*2e90*/  @!P0 BRA `(.L_x_52) ;  /* 0x0000007000588947 */ /* 0x002fea0003800000 */
.L_x_51:
[----:B------:R-:W-:-:S04]  /*2ea0*/  UIADD3 UR7, UPT, UPT, UR5, 0x1, URZ ;  /* 0x0000000105077890 */ /* 0x000fc8000fffe0ff */
[----:B------:R-:W-:-:S04]  /*2eb0*/  UISETP.NE.AND UP0, UPT, UR7, 0x2, UPT ;  /* 0x000000020700788c */ /* 0x000fc8000bf05270 */
[----:B------:R-:W-:Y:S02]  /*2ec0*/  USEL UR8, URZ, 0x1, UP0 ;  /* 0x00000001ff087887 */ /* 0x000fe40008000000 */
[----:B------:R-:W-:-:S04]  /*2ed0*/  USEL UR7, UR7, URZ, UP0 ;  /* 0x000000ff07077287 */ /* 0x000fc80008000000 */
[----:B------:R-:W-:Y:S01]  /*2ee0*/  ULEA UR7, UR7, UR6, 0x3 ;  /* 0x0000000607077291 */ /* 0x000fe2000f8e18ff */
[----:B-1----:R-:W-:-:S04]  /*2ef0*/  LOP3.LUT R3, R12, UR8, RZ, 0x3c, !PT ;  /* 0x000000080c037c12 */ /* 0x002fc8000f8e3cff */
[----:B------:R-:W-:-:S04]  /*2f00*/  SHF.L.U32 R0, R3, 0x1f, RZ ;  /* 0x0000001f03007819 */ /* 0x000fc800000006ff */
[----:B------:R-:W1:Y:S02]  /*2f10*/  SYNCS.PHASECHK.TRANS64 P0, [UR7+0x90], R0 ;  /* 0x00009000ff0075a7 */ /* 0x000e640008001007 */
[----:B-1----:R-:W-:Y:S05]  /*2f20*/  @P0 EXIT ;  /* 0x000000000000094d */ /* 0x002fea0003800000 */
[----:B------:R-:W-:Y:S02]  /*2f30*/  SHF.L.U32 R3, R3, 0x1f, RZ ;  /* 0x0000001f03037819 */ /* 0x000fe400000006ff */
[----:B------:R-:W-:-:S07]  /*2f40*/  MOV R0, UR7 ;  /* 0x0000000700007c02 */ /* 0x000fce0008000f00 */
.L_x_53:
[----:B-1----:R1:W2:Y:S02]  /*2f50*/  SYNCS.PHASECHK.TRANS64.TRYWAIT P0, [R0+URZ+0x90], R3 ;  /* 0x00009003000075a7 */ /* 0x0022a400080011ff */
[----:B--2---:R-:W-:Y:S05]  /*2f60*/  @!P0 NANOSLEEP.SYNCS 0x989680 ;  /* 0x009896800000895d */ /* 0x004fea0003900000 */
[----:B------:R-:W2:Y:S02]  /*2f70*/  @!P0 SYNCS.PHASECHK.TRANS64 P0, [R0+URZ+0x90], R3 ;  /* 0x00009003000085a7 */ /* 0x000ea400080010ff */
[----:B--2---:R-:W-:Y:S05]  /*2f80*/  @P0 EXIT ;  /* 0x000000000000094d */ /* 0x004fea0003800000 */
[----:B------:R-:W-:Y:S05]  /*2f90*/  BRA `(.L_x_53) ;  /* 0xfffffffc00ec7947 */ /* 0x000fea000383ffff */
.L_x_46:
[----:B------:R-:W-:Y:S05]  /*2fa0*/  BRA.U UP4, `(.L_x_54) ;  /* 0x0000001104847547 */ /* 0x000fea000b800000 */
[----:B------:R-:W-:Y:S01]  /*2fb0*/  UMOV UR4, 0x40 ;  /* 0x0000004000047882 */ /* 0x000fe20000000000 */
[----:B------:R-:W-:Y:S01]  /*2fc0*/  NOP ;  /* 0x0000000000007918 */ /* 0x000fe20000000000 */
[----:B------:R-:W-:Y:S01]  /*2fd0*/  ULEA UR5, UR58, UR4, 0x18 ;  /* 0x000000043a057291 */ /* 0x000fe2000f8ec0ff */
[----:B------:R-:W-:Y:S02]  /*2fe0*/  UMOV UR6, 0x400 ;  /* 0x0000040000067882 */ /* 0x000fe40000000000 */
[----:B------:R-:W-:-:S06]  /*2ff0*/  ULEA UR6, UR58, UR6, 0x18 ;  /* 0x000000063a067291 */ /* 0x000fcc000f8ec0ff */
[----:B------:R-:W1:Y:S02]  /*3000*/  LDS.U8 R0, [UR5+0x1c] ;  /* 0x00001c05ff007984 */ /* 0x000e640008000000 */
[----:B-1----:R-:W-:-:S13]  /*3010*/  ISETP.NE.AND P0, PT, R0, RZ, PT ;  /* 0x000000ff0000720c */ /* 0x002fda0003f05270 */
[----:B------:R-:W-:Y:S05]  /*3020*/  @P0 BRA `(.L_x_55) ;  /* 0x0000000400080947 */ /* 0x000fea0003800000 */
[----:B------:R-:W-:Y:S02]  /*3030*/  UISETP.NE.U32.AND UP1, UPT, UR27, 0x1, UPT ;  /* 0x000000011b00788c */ /* 0x000fe4000bf25070 */
[----:B------:R-:W-:-:S07]  /*3040*/  UIADD3 UR7, UPT, UPT, UR5, 0x8, URZ ;  /* 0x0000000805077890 */ /* 0x000fce000fffe0ff */
[----:B------:R-:W-:Y:S05]  /*3050*/  BRA.U !UP1, `(.L_x_56) ;  /* 0x00000001099c7547 */ /* 0x000fea000b800000 */
[----:B------:R-:W-:Y:S01]  /*3060*/  ELECT P0, URZ, PT ;  /* 0x0000000000ff782f */ /* 0x000fe20003800000 */
[----:B------:R-:W-:-:S12]  /*3070*/  BSSY B0, `(.L_x_56) ;  /* 0x0000025000007945 */ /* 0x000fd80003800000 */
[----:B------:R-:W-:Y:S05]  /*3080*/  @!P0 BRA `(.L_x_57) ;  /* 0x00000000008c8947 */ /* 0x000fea0003800000 */
[----:B------:R-:W-:-:S05]  /*3090*/  UMOV UR4, 0x10 ;  /* 0x0000001000047882 */ /* 0x000fca0000000000 */
[----:B------:R-:W-:Y:S04]  /*30a0*/  DEPBAR.LE SB1, 0x36 ;  /* 0x00009d800000791a */ /* 0x000fe80000000000 */
[----:B------:R-:W1:Y:S02]  /*30b0*/  UTCATOMSWS.2CTA.FIND_AND_SET.ALIGN UP0, UR4, UR4 ;  /* 0x00000004000475e3 */ /* 0x000e640008200800 */
[----:B-1----:R-:W-:Y:S01]  /*30c0*/  MOV R11, UR4 ;  /* 0x00000004000b7c02 */ /* 0x002fe20008000f00 */
[----:B------:R-:W-:Y:S06]  /*30d0*/  BRA.U UP0, `(.L_x_58) ;  /* 0x0000000100187547 */ /* 0x000fec000b800000 */
.L_x_59:
[----:B------:R-:W-:Y:S05]  /*30e0*/  NANOSLEEP 0x64 ;  /* 0x000000640000795d */ /* 0x000fea0003800000 */
[----:B------:R-:W-:-:S05]  /*30f0*/  UMOV UR4, 0x10 ;  /* 0x0000001000047882 */ /* 0x000fca0000000000 */
[----:B------:R-:W-:Y:S04]  /*3100*/  DEPBAR.LE SB1, 0x36 ;  /* 0x00009d800000791a */ /* 0x000fe80000000000 */
[----:B------:R-:W1:Y:S02]  /*3110*/  UTCATOMSWS.2CTA.FIND_AND_SET.ALIGN UP0, UR4, UR4 ;  /* 0x00000004000475e3 */ /* 0x000e640008200800 */
[----:B-1----:R-:W-:Y:S01]  /*3120*/  MOV R11, UR4 ;  /* 0x00000004000b7c02 */ /* 0x002fe20008000f00 */
[----:B------:R-:W-:Y:S05]  /*3130*/  BRA.U !UP0, `(.L_x_59) ;  /* 0xfffffffd08e87547 */ /* 0x000fea000b83ffff */
.L_x_58:
[----:B------:R-:W1:Y:S01]  /*3140*/  LDS R7, [UR5+0x10] ;  /* 0x00001005ff077984 */ /* 0x000e620008000800 */
[----:B------:R-:W-:Y:S01]  /*3150*/  IMAD.U32 R5, RZ, RZ, UR6 ;  /* 0x00000006ff057e24 */ /* 0x000fe2000f8e00ff */
[----:B------:R-:W-:-:S03]  /*3160*/  MOV R4, UR29 ;  /* 0x0000001d00047c02 */ /* 0x000fc60008000f00 */
[----:B------:R-:W-:Y:S01]  /*3170*/  VIADD R5, R5, 0x130 ;  /* 0x0000013005057836 */ /* 0x000fe20000000000 */
[----:B-1----:R-:W-:-:S04]  /*3180*/  SHF.L.U32 R7, R7, 0x1f, RZ ;  /* 0x0000001f07077819 */ /* 0x002fc800000006ff */
[----:B------:R-:W1:Y:S02]  /*3190*/  SYNCS.PHASECHK.TRANS64.TRYWAIT P0, [UR5+0x8], R7 ;  /* 0x00000807ff0075a7 */ /* 0x000e640008001105 */
[----:B-1----:R-:W-:Y:S05]  /*31a0*/  @P0 BRA `(.L_x_60) ;  /* 0x0000000000080947 */ /* 0x002fea0003800000 */
[----:B------:R-:W1:Y:S02]  /*31b0*/  SYNCS.PHASECHK.TRANS64.TRYWAIT P0, [UR5+0x8], R7 ;  /* 0x00000807ff0075a7 */ /* 0x000e640008001105 */
[----:B-1----:R-:W-:Y:S05]  /*31c0*/  @!P0 BRA `(.L_x_61) ;  /* 0x0000006c00a48947 */ /* 0x002fea0003800000 */
.L_x_60:
[----:B-1----:R-:W-:Y:S01]  /*31d0*/  HFMA2 R0, -RZ, RZ, 0, 5.9604644775390625e-08 ;  /* 0x00000001ff007431 */ /* 0x002fe200000001ff */
[----:B------:R-:W-:Y:S01]  /*31e0*/  UPRMT UR4, UR29, 0x654, UR7 ;  /* 0x000006541d047896 */ /* 0x000fe20008000007 */
[----:B------:R-:W-:Y:S01]  /*31f0*/  IMAD.MOV.U32 R8, RZ, RZ, 0xffff ;  /* 0x0000ffffff087424 */ /* 0x000fe200078e00ff */
[----:B------:R-:W-:Y:S01]  /*3200*/  PRMT R4, R4, 0x654, R5 ;  /* 0x0000065404047816 */ /* 0x000fe20000000005 */
[----:B------:R-:W-:Y:S02]  /*3210*/  IMAD.MOV.U32 R6, RZ, RZ, 0x4 ;  /* 0x00000004ff067424 */ /* 0x000fe400078e00ff */
[----:B------:R-:W-:Y:S01]  /*3220*/  IMAD.SHL.U32 R9, R11, 0x20, RZ ;  /* 0x000000200b097824 */ /* 0x000fe200078e00ff */
[----:B------:R-:W-:Y:S02]  /*3230*/  MOV R5, UR4 ;  /* 0x0000000400057c02 */ /* 0x000fe40008000f00 */
[-C--:B------:R-:W-:Y:S01]  /*3240*/  SHF.L.U32 R8, R8, R11.reuse, RZ ;  /* 0x0000000b08087219 */ /* 0x080fe200000006ff */
[----:B------:R1:W-:Y:S01]  /*3250*/  SYNCS.ARRIVE.TRANS64.RED RZ, [UR4], R6 ;  /* 0x00000006ffff79a7 */ /* 0x0003e20008000404 */
[----:B------:R-:W-:Y:S01]  /*3260*/  SHF.L.U32 R7, R0, R11, RZ ;  /* 0x0000000b00077219 */ /* 0x000fe200000006ff */
[----:B------:R1:W-:Y:S04]  /*3270*/  STS [UR6+0x130], R9 ;  /* 0x00013009ff007988 */ /* 0x0003e80008000806 */
[----:B------:R1:W-:Y:S04]  /*3280*/  STAS [R4.64], R11 ;  /* 0x0000000b04007dbd */ /* 0x0003e8000c0008ff */
[----:B------:R1:W-:Y:S04]  /*3290*/  ATOMS.OR RZ, [UR5+0x14], R8 ;  /* 0x00001408ffff798c */ /* 0x0003e8000b000005 */
[----:B------:R1:W-:Y:S04]  /*32a0*/  ATOMS.OR RZ, [UR5+0x18], R7 ;  /* 0x00001807ffff798c */ /* 0x0003e8000b000005 */
[----:B------:R1:W-:Y:S02]  /*32b0*/  ATOMS.XOR RZ, [UR5+0x10], R0 ;  /* 0x00001000ffff798c */ /* 0x0003e4000b800005 */
.L_x_57:
[----:B------:R-:W-:Y:S05]  /*32c0*/  BSYNC B0 ;  /* 0x0000000000007941 */ /* 0x000fea0003800000 */
.L_x_56:
[----:B------:R-:W-:Y:S05]  /*32d0*/  BRA.U UP1, `(.L_x_62) ;  /* 0x00000001016c7547 */ /* 0x000fea000b800000 */
[----:B------:R-:W-:-:S03]  /*32e0*/  UMOV UR4, 0xffffffff ;  /* 0xffffffff00047882 */ /* 0x000fc60000000000 */
[----:B------:R-:W-:Y:S05]  /*32f0*/  BRA.DIV UR4, `(.L_x_63) ;  /* 0x0000006e04707947 */ /* 0x000fea000b800000 */
[----:B------:R-:W-:-:S13]  /*3300*/  ELECT P6, URZ, PT ;  /* 0x0000000000ff782f */ /* 0x000fda00038c0000 */
.L_x_157:
[----:B------:R-:W-:Y:S05]  /*3310*/  @!P6 BRA `(.L_x_62) ;  /* 0x00000000005ce947 */ /* 0x000fea0003800000 */
[----:B-1----:R-:W1:Y:S02]  /*3320*/  LDS R5, [UR5+0x10] ;  /* 0x00001005ff057984 */ /* 0x002e640008000800 */
[----:B-1----:R-:W-:-:S04]  /*3330*/  SHF.L.U32 R5, R5, 0x1f, RZ ;  /* 0x0000001f05057819 */ /* 0x002fc800000006ff */
[----:B------:R-:W1:Y:S02]  /*3340*/  SYNCS.PHASECHK.TRANS64.TRYWAIT P0, [UR5+0x8], R5 ;  /* 0x00000805ff0075a7 */ /* 0x000e640008001105 */
[----:B-1----:R-:W-:Y:S05]  /*3350*/  @P0 BRA `(.L_x_64) ;  /* 0x0000000000080947 */ /* 0x002fea0003800000 */
[----:B------:R-:W1:Y:S02]  /*3360*/  SYNCS.PHASECHK.TRANS64.TRYWAIT P0, [UR5+0x8], R5 ;  /* 0x00000805ff0075a7 */ /* 0x000e640008001105 */
[----:B-1----:R-:W-:Y:S05]  /*3370*/  @!P0 BRA `(.L_x_65) ;  /* 0x0000006c00708947 */ /* 0x002fea0003800000 */
.L_x_64:
[----:B------:R-:W2:Y:S01]  /*3380*/  LDS R7, [UR6+0x130] ;  /* 0x00013006ff077984 */ /* 0x000ea20008000800 */
[----:B-1----:R-:W-:Y:S02]  /*3390*/  HFMA2 R0, -RZ, RZ, 0, 5.9604644775390625e-08 ;  /* 0x00000001ff007431 */ /* 0x002fe400000001ff */
[----:B------:R-:W-:Y:S01]  /*33a0*/  IMAD.MOV.U32 R4, RZ, RZ, 0xffff ;  /* 0x0000ffffff047424 */ /* 0x000fe200078e00ff */
[----:B------:R-:W-:Y:S01]  /*33b0*/  UPRMT UR4, UR29, 0x654, UR7 ;  /* 0x000006541d047896 */ /* 0x000fe20008000007 */
[----:B--2---:R-:W-:-:S03]  /*33c0*/  IMAD.SHL.U32 R5, R7, 0x20, RZ ;  /* 0x0000002007057824 */ /* 0x004fc600078e00ff */
[-C--:B------:R-:W-:Y:S02]  /*33d0*/  SHF.L.U32 R4, R4, R7.reuse, RZ ;  /* 0x0000000704047219 */ /* 0x080fe400000006ff */
[----:B------:R-:W-:Y:S01]  /*33e0*/  SHF.L.U32 R7, R0, R7, RZ ;  /* 0x0000000700077219 */ /* 0x000fe200000006ff */
[----:B------:R2:W-:Y:S04]  /*33f0*/  STS [UR6+0x130], R5 ;  /* 0x00013005ff007988 */ /* 0x0005e80008000806 */
[----:B------:R2:W-:Y:S04]  /*3400*/  ATOMS.OR RZ, [UR5+0x14], R4 ;  /* 0x00001404ffff798c */ /* 0x0005e8000b000005 */
[----:B------:R2:W-:Y:S01]  /*3410*/  ATOMS.OR RZ, [UR5+0x18], R7 ;  /* 0x00001807ffff798c */ /* 0x0005e2000b000005 */
[----:B------:R-:W-:Y:S03]  /*3420*/  SYNCS.ARRIVE.TRANS64.RED.A1T0 RZ, [UR4], RZ ;  /* 0x000000ffffff79a7 */ /* 0x000fe60008100404 */
[----:B------:R2:W-:Y:S01]  /*3430*/  ATOMS.XOR RZ, [UR5+0x10], R0 ;  /* 0x00001000ffff798c */ /* 0x0005e2000b800005 */
[----:B------:R-:W-:Y:S05]  /*3440*/  BRA `(.L_x_62) ;  /* 0x0000000000107947 */ /* 0x000fea0003800000 */
.L_x_55:
[----:B------:R-:W-:Y:S02]  /*3450*/  MOV R0, 0xffffffff ;  /* 0xffffffff00007802 */ /* 0x000fe40000000f00 */
[----:B------:R-:W-:-:S03]  /*3460*/  MOV R4, 0x3490 ;  /* 0x0000349000047802 */ /* 0x000fc60000000f00 */
[----:B------:R1:W-:Y:S04]  /*3470*/  STS [UR6+0x130], R0 ;  /* 0x00013000ff007988 */ /* 0x0003e80008000806 */
[----:B-1---5:R-:W-:Y:S05]  /*3480*/  CALL.REL.NOINC `($__internal_1_$__cuda_sm10x_tcgen05_guardrail_trap_phase_invalid_during_alloc) ;  /* 0x0000007400407944 */ /* 0x022fea0003c00000 */
.L_x_62:
[----:B------:R-:W-:Y:S05]  /*3490*/  WARPSYNC.ALL ;  /* 0x0000000000007948 */ /* 0x000fea0003800000 */
[----:B------:R-:W3:Y:S01]  /*34a0*/  S2UR UR4, SR_CgaCtaId ;  /* 0x00000000000479c3 */ /* 0x000ee20000008800 */
[----:B------:R-:W-:Y:S01]  /*34b0*/  UMOV UR13, 0x400 ;  /* 0x00000400000d7882 */ /* 0x000fe20000000000 */
[----:B------:R-:W-:-:S06]  /*34c0*/  NOP ;  /* 0x0000000000007918 */ /* 0x000fcc0000000000 */
[----:B------:R-:W-:Y:S06]  /*34d0*/  BAR.ARV 0x6, 0xa0 ;  /* 0x0182800000007b1d */ /* 0x000fec0000002000 */
[----:B------:R-:W4:Y:S01]  /*34e0*/  LDCU UR6, c[0x0][0x38c] ;  /* 0x00007180ff0677ac */ /* 0x000f220008000800 */
[----:B------:R-:W-:Y:S01]  /*34f0*/  LOP3.LUT R3, R3, 0xffff, RZ, 0xc0, !PT ;  /* 0x0000ffff03037812 */ /* 0x000fe200078ec0ff */
[----:B-1----:R-:W-:Y:S01]  /*3500*/  IMAD.MOV.U32 R9, RZ, RZ, 0x1 ;  /* 0x00000001ff097424 */ /* 0x002fe200078e00ff */
[----:B------:R-:W-:Y:S01]  /*3510*/  LOP3.LUT R2, R2, 0xffff, RZ, 0xc0, !PT ;  /* 0x0000ffff02027812 */ /* 0x000fe200078ec0ff */
[----:B------:R-:W-:Y:S01]  /*3520*/  IMAD.MOV.U32 R8, RZ, RZ, RZ ;  /* 0x000000ffff087224 */ /* 0x000fe200078e00ff */
[----:B------:R-:W-:Y:S01]  /*3530*/  R2UR UR16, R3 ;  /* 0x00000000031072ca */ /* 0x000fe200000e0000 */
[----:B------:R-:W-:Y:S01]  /*3540*/  UMOV UR20, URZ ;  /* 0x000000ff00147c82 */ /* 0x000fe20008000000 */
[----:B------:R-:W-:-:S02]  /*3550*/  R2UR UR24, R2 ;  /* 0x00000000021872ca */ /* 0x000fc400000e0000 */
[----:B------:R-:W-:Y:S01]  /*3560*/  CS2R R2, SRZ ;  /* 0x0000000000027805 */ /* 0x000fe2000001ff00 */
[----:B------:R-:W-:Y:S01]  /*3570*/  UMOV UR10, URZ ;  /* 0x000000ff000a7c82 */ /* 0x000fe20008000000 */
[----:B---3--:R-:W-:Y:S02]  /*3580*/  ULEA UR13, UR4, UR13, 0x18 ;  /* 0x0000000d040d7291 */ /* 0x008fe4000f8ec0ff */
[----:B------:R-:W-:Y:S02]  /*3590*/  UISETP.NE.AND UP3, UPT, UR27, URZ, UPT ;  /* 0x000000ff1b00728c */ /* 0x000fe4000bf65270 */
[----:B------:R-:W-:Y:S02]  /*35a0*/  UIADD3 UR5, UPT, UPT, UR13, 0x6300, URZ ;  /* 0x000063000d057890 */ /* 0x000fe4000fffe0ff */
[----:B------:R-:W-:Y:S02]  /*35b0*/  UIADD3 UR4, UPT, UPT, UR13, 0x7b00, URZ ;  /* 0x00007b000d047890 */ /* 0x000fe4000fffe0ff */
[----:B----4-:R-:W-:Y:S01]  /*35c0*/  UIADD3 UR6, UPT, UPT, UR6, 0x1f, URZ ;  /* 0x0000001f06067890 */ /* 0x010fe2000fffe0ff */
[----:B--2---:R-:W1:Y:S01]  /*35d0*/  LDS R0, [UR13+0x130] ;  /* 0x0001300dff007984 */ /* 0x004e620008000800 */
[----:B------:R-:W-:-:S02]  /*35e0*/  USHF.R.U32.HI UR5, URZ, 0x4, UR5 ;  /* 0x00000004ff057899 */ /* 0x000fc40008011605 */
[----:B------:R-:W-:Y:S02]  /*35f0*/  USHF.R.S32.HI UR21, URZ, 0x1f, UR6 ;  /* 0x0000001fff157899 */ /* 0x000fe40008011406 */
[----:B------:R-:W-:Y:S02]  /*3600*/  USHF.R.U32.HI UR4, URZ, 0x4, UR4 ;  /* 0x00000004ff047899 */ /* 0x000fe40008011604 */
[----:B------:R-:W-:Y:S02]  /*3610*/  ULEA.HI UR21, UR21, UR6, URZ, 0x5 ;  /* 0x0000000615157291 */ /* 0x000fe4000f8f28ff */
[----:B------:R-:W-:Y:S02]  /*3620*/  ULOP3.LUT UR5, UR5, 0x3fff, URZ, 0xc0, !UPT ;  /* 0x00003fff05057892 */ /* 0x000fe4000f8ec0ff */
[----:B------:R-:W-:Y:S02]  /*3630*/  USHF.R.S32.HI UR21, URZ, 0x5, UR21 ;  /* 0x00000005ff157899 */ /* 0x000fe40008011415 */
[----:B------:R-:W-:-:S02]  /*3640*/  ULOP3.LUT UR18, UR4, 0x3fff, URZ, 0xc0, !UPT ;  /* 0x00003fff04127892 */ /* 0x000fc4000f8ec0ff */
[----:B------:R-:W-:Y:S02]  /*3650*/  UISETP.LT.AND UP0, UPT, UR21, 0x1, UPT ;  /* 0x000000011500788c */ /* 0x000fe4000bf01270 */
[----:B------:R-:W-:Y:S02]  /*3660*/  ULOP3.LUT UR17, UR5, 0x10000, URZ, 0xfc, !UPT ;  /* 0x0001000005117892 */ /* 0x000fe4000f8efcff */
[----:B------:R-:W-:Y:S02]  /*3670*/  ULOP3.LUT UR18, UR18, 0x10000, URZ, 0xfc, !UPT ;  /* 0x0001000012127892 */ /* 0x000fe4000f8efcff */
[----:B------:R-:W-:Y:S01]  /*3680*/  USEL UR25, UR21, 0x1, !UP0 ;  /* 0x0000000115197887 */ /* 0x000fe2000c000000 */
[----:B------:R-:W-:Y:S01]  /*3690*/  UMOV UR11, URZ ;  /* 0x000000ff000b7c82 */ /* 0x000fe20008000000 */
[----:B------:R-:W-:Y:S01]  /*36a0*/  UMOV UR22, 0x0 ;  /* 0x0000000000167882 */ /* 0x000fe20000000000 */
[----:B------:R-:W-:Y:S01]  /*36b0*/  UMOV UR23, 0x8400010 ;  /* 0x0840001000177882 */ /* 0x000fe20000000000 */
[----:B-1----:R-:W-:-:S15]  /*36c0*/  R2UR UR26, R0 ;  /* 0x00000000001a72ca */ /* 0x002fde00000e0000 */
.L_x_73:
[C---:B------:R-:W-:Y:S02]  /*36d0*/  LEA R0, R8.reuse, UR13, 0x3 ;  /* 0x0000000d08007c11 */ /* 0x040fe4000f8e18ff */
[----:B------:R-:W-:Y:S02]  /*36e0*/  SHF.L.U32 R5, R3, 0x1f, RZ ;  /* 0x0000001f03057819 */ /* 0x000fe400000006ff */
[----:B------:R-:W-:Y:S02]  /*36f0*/  LEA R4, R8, UR13, 0x4 ;  /* 0x0000000d08047c11 */ /* 0x000fe4000f8e20ff */
[----:B------:R-:W1:Y:S02]  /*3700*/  SYNCS.PHASECHK.TRANS64.TRYWAIT P0, [R0+URZ+0x80], R5 ;  /* 0x00008005000075a7 */ /* 0x000e6400080011ff */
[----:B-1-3--:R-:W-:Y:S05]  /*3710*/  @!P0 BRA `(.L_x_66) ;  /* 0x0000006800a08947 */ /* 0x00afea0003800000 */
.L_x_158:
[----:B-1----:R-:W1:Y:S01]  /*3720*/  LDS.128 R4, [R4+0x110] ;  /* 0x0001100004047984 */ /* 0x002e620000000c00 */
[----:B------:R-:W-:Y:S02]  /*3730*/  VIADD R0, R0, 0x90 ;  /* 0x0000009000007836 */ /* 0x000fe40000000000 */
[----:B------:R-:W-:Y:S01]  /*3740*/  VIADD R8, R8, 0x1 ;  /* 0x0000000108087836 */ /* 0x000fe20000000000 */
[----:B------:R-:W-:Y:S01]  /*3750*/  @!PT LDS RZ, [RZ] ;  /* 0x00000000fffff984 */ /* 0x000fe20000000800 */
[----:B------:R-:W-:Y:S01]  /*3760*/  @!PT LDS RZ, [RZ] ;  /* 0x00000000fffff984 */ /* 0x000fe20000000800 */
[----:B------:R-:W-:Y:S01]  /*3770*/  @!PT LDS RZ, [RZ] ;  /* 0x00000000fffff984 */ /* 0x000fe20000000800 */
[----:B------:R-:W-:Y:S01]  /*3780*/  @!PT LDS RZ, [RZ] ;  /* 0x00000000fffff984 */ /* 0x000fe20000000800 */
[----:B------:R2:W-:Y:S06]  /*3790*/  MEMBAR.ALL.CTA ;  /* 0x0000000000007992 */ /* 0x0005ec0000008000 */
[----:B--2---:R-:W2:Y:S01]  /*37a0*/  FENCE.VIEW.ASYNC.S ;  /* 0x00000000000073c6 */ /* 0x004ea20000000000 */
[----:B------:R-:W-:-:S04]  /*37b0*/  PRMT R0, RZ, 0x654, R0 ;  /* 0x00000654ff007816 */ /* 0x000fc80000000000 */
[----:B--2---:R2:W-:Y:S01]  /*37c0*/  SYNCS.ARRIVE.TRANS64.RED.A1T0 RZ, [R0+URZ], RZ ;  /* 0x000000ff00ff79a7 */ /* 0x0045e200081004ff */
[----:B-1----:R-:W-:Y:S01]  /*37d0*/  LOP3.LUT P1, RZ, R6, 0x1, RZ, 0xc0, !PT ;  /* 0x0000000106ff7812 */ /* 0x002fe2000782c0ff */
[----:B--2---:R-:W-:-:S12]  /*37e0*/  BRA.U UP3, `(.L_x_67) ;  /* 0x0000000103cc7547 */ /* 0x004fd8000b800000 */
[----:B------:R-:W1:Y:S01]  /*37f0*/  LDCU UR4, c[0x0][0x38c] ;  /* 0x00007180ff0477ac */ /* 0x000e620008000800 */
[----:B------:R-:W-:Y:S02]  /*3800*/  PLOP3.LUT P2, PT, PT, PT, PT, 0x80, 0x8 ;  /* 0x000000000008781c */ /* 0x000fe40003f4f070 */
[----:B------:R-:W-:Y:S01]  /*3810*/  SHF.L.U32 R5, R9, 0x1f, RZ ;  /* 0x0000001f09057819 */ /* 0x000fe200000006ff */
[----:B------:R-:W-:Y:S02]  /*3820*/  ULEA UR19, UR20, UR13, 0x3 ;  /* 0x0000000d14137291 */ /* 0x000fe4000f8e18ff */
[----:B-1----:R-:W-:-:S06]  /*3830*/  UISETP.GE.AND UP0, UPT, UR4, 0x1, UPT ;  /* 0x000000010400788c */ /* 0x002fcc000bf06270 */
[----:B------:R-:W-:-:S05]  /*3840*/  PLOP3.LUT P0, PT, PT, PT, UP0, 0x80, 0x8 ;  /* 0x000000000008781c */ /* 0x000fca0003f0f008 */
[----:B------:R-:W-:-:S08]  /*3850*/  @UP0 ULEA UR4, UR10, UR13, 0x3 ;  /* 0x0000000d0a040291 */ /* 0x000fd0000f8e18ff */
[----:B------:R-:W-:-:S04]  /*3860*/  @P0 SHF.L.U32 R0, R2, 0x1f, RZ ;  /* 0x0000001f02000819 */ /* 0x000fc800000006ff */
[----:B------:R1:W2:Y:S01]  /*3870*/  @P0 SYNCS.PHASECHK.TRANS64.TRYWAIT P2, [UR4], R0 ;  /* 0x00000000ff0005a7 */ /* 0x0002a20008041104 */
[----:B------:R-:W3:Y:S02]  /*3880*/  SYNCS.PHASECHK.TRANS64.TRYWAIT P0, [UR19+0xc0], R5 ;  /* 0x0000c005ff0075a7 */ /* 0x000ee40008001113 */
[----:B-123--:R-:W-:Y:S05]  /*3890*/  @!P0 BRA `(.L_x_68) ;  /* 0x0000006800548947 */ /* 0x00efea0003800000 */
.L_x_160:
[----:B------:R-:W-:Y:S01]  /*38a0*/  UMOV UR14, UR11 ;  /* 0x0000000b000e7c82 */ /* 0x000fe20008000000 */
[----:B------:R-:W-:Y:S05]  /*38b0*/  BRA.U !UP0, `(.L_x_69) ;  /* 0x0000000108887547 */ /* 0x000fea000b800000 */
[----:B------:R-:W-:Y:S02]  /*38c0*/  UIADD3 UR14, UPT, UPT, UR25, UR11, URZ ;  /* 0x0000000b190e7290 */ /* 0x000fe4000fffe0ff */
[----:B------:R-:W-:Y:S02]  /*38d0*/  ULEA UR15, UR20, UR26, 0x7 ;  /* 0x0000001a140f7291 */ /* 0x000fe4000f8e38ff */
[----:B------:R-:W-:Y:S01]  /*38e0*/  UPLOP3.LUT UP2, UPT, UPT, UPT, UPT, 0x40, 0x4 ;  /* 0x000000000004789c */ /* 0x000fe20003f4e870 */
[----:B------:R-:W-:Y:S01]  /*38f0*/  UMOV UR12, UR21 ;  /* 0x00000015000c7c82 */ /* 0x000fe20008000000 */
[----:B------:R-:W-:-:S09]  /*3900*/  UMOV UR5, UR10 ;  /* 0x0000000a00057c82 */ /* 0x000fd20008000000 */
.L_x_72:
[----:B--2---:R-:W-:Y:S01]  /*3910*/  ULEA UR6, UR5, UR13, 0x3 ;  /* 0x0000000d05067291 */ /* 0x004fe2000f8e18ff */
[----:B---3--:R-:W-:Y:S11]  /*3920*/  @P2 BRA `(.L_x_70) ;  /* 0x00000000000c2947 */ /* 0x008ff60003800000 */
[----:B-1----:R-:W-:Y:S04]  /*3930*/  SHF.L.U32 R5, R2, 0x1f, RZ ;  /* 0x0000001f02057819 */ /* 0x002fe800000006ff */
[----:B------:R-:W1:Y:S02]  /*3940*/  SYNCS.PHASECHK.TRANS64.TRYWAIT P0, [UR6], R5 ;  /* 0x00000005ff0075a7 */ /* 0x000e640008001106 */
[----:B-1----:R-:W-:Y:S05]  /*3950*/  @!P0 BRA `(.L_x_71) ;  /* 0x00000068003c8947 */ /* 0x002fea0003800000 */
.L_x_70:
[----:B------:R-:W-:Y:S01]  /*3960*/  UISETP.NE.AND UP0, UPT, UR12, 0x1, UPT ;  /* 0x000000010c00788c */ /* 0x000fe2000bf05270 */
[----:B------:R-:W-:Y:S01]  /*3970*/  PLOP3.LUT P2, PT, PT, PT, PT, 0x80, 0x8 ;  /* 0x000000000008781c */ /* 0x000fe20003f4f070 */
[----:B------:R-:W-:Y:S02]  /*3980*/  UIADD3 UR4, UPT, UPT, UR5, 0x1, URZ ;  /* 0x0000000105047890 */ /* 0x000fe4000fffe0ff */
[----:B------:R-:W-:Y:S02]  /*3990*/  ULEA UR8, UR5, UR18, 0x8 ;  /* 0x0000001205087291 */ /* 0x000fe4000f8e40ff */
[----:B------:R-:W-:Y:S01]  /*39a0*/  UISETP.NE.AND UP1, UPT, UR4, 0x3, UPT ;  /* 0x000000030400788c */ /* 0x000fe2000bf25270 */
[----:B------:R-:W-:Y:S01]  /*39b0*/  PLOP3.LUT P0, PT, PT, PT, UP0, 0x80, 0x8 ;  /* 0x000000000008781c */ /* 0x000fe20003f0f008 */
[----:B------:R-:W-:Y:S02]  /*39c0*/  UIADD3 UR11, UPT, UPT, UR11, 0x1, URZ ;  /* 0x000000010b0b7890 */ /* 0x000fe4000fffe0ff */
[----:B------:R-:W-:Y:S02]  /*39d0*/  USEL UR7, URZ, 0x1, UP1 ;  /* 0x00000001ff077887 */ /* 0x000fe40008800000 */
[----:B------:R-:W-:Y:S01]  /*39e0*/  USEL UR10, UR4, URZ, UP1 ;  /* 0x000000ff040a7287 */ /* 0x000fe20008800000 */
[----:B------:R-:W-:Y:S01]  /*39f0*/  UMOV UR9, 0xc0004010 ;  /* 0xc000401000097882 */ /* 0x000fe20000000000 */
[----:B------:R-:W-:Y:S02]  /*3a00*/  UIADD3 UR12, UPT, UPT, UR12, -0x1, URZ ;  /* 0xffffffff0c0c7890 */ /* 0x000fe4000fffe0ff */
[----:B------:R-:W-:Y:S01]  /*3a10*/  LOP3.LUT R2, R2, UR7, RZ, 0x3c, !PT ;  /* 0x0000000702027c12 */ /* 0x000fe2000f8e3cff */
[----:B------:R-:W-:Y:S01]  /*3a20*/  @UP0 ULEA UR4, UR10, UR13, 0x3 ;  /* 0x0000000d0a040291 */ /* 0x000fe2000f8e18ff */
[----:B------:R-:W-:Y:S02]  /*3a30*/  UMOV UR7, 0xc0004010 ;  /* 0xc000401000077882 */ /* 0x000fe40000000000 */
[----:B-1----:R-:W-:Y:S01]  /*3a40*/  @P0 SHF.L.U32 R0, R2, 0x1f, RZ ;  /* 0x0000001f02000819 */ /* 0x002fe200000006ff */
[----:B------:R-:W-:Y:S05]  /*3a50*/  UISETP.NE.AND UP0, UPT, UR11, UR14, UPT ;  /* 0x0000000e0b00728c */ /* 0x000fea000bf05270 */
[----:B------:R2:W3:Y:S01]  /*3a60*/  @P0 SYNCS.PHASECHK.TRANS64.TRYWAIT P2, [UR4], R0 ;  /* 0x00000000ff0005a7 */ /* 0x0004e20008041104 */
[----:B------:R-:W-:Y:S02]  /*3a70*/  UIADD3 UR4, UPT, UPT, UR6, 0x18, URZ ;  /* 0x0000001806047890 */ /* 0x000fe4000fffe0ff */
[----:B------:R-:W-:Y:S03]  /*3a80*/  ULEA UR6, UR5, UR17, 0x7 ;  /* 0x0000001105067291 */ /* 0x000fe6000f8e38ff */
[----:B------:R-:W-:Y:S06]  /*3a90*/  UMOV UR5, UR10 ;  /* 0x0000000a00057c82 */ /* 0x000fec0008000000 */
[----:B------:R2:W-:Y:S01]  /*3aa0*/  UTCQMMA.2CTA gdesc[UR6], gdesc[UR8], tmem[UR15], tmem[UR22], idesc[UR23], UP2 ;  /* 0x00ff1608060075ea */ /* 0x0005e2000920030f */
[----:B------:R-:W-:Y:S01]  /*3ab0*/  UPLOP3.LUT UP2, UPT, UPT, UPT, UPT, 0x80, 0x8 ;  /* 0x000000000008789c */ /* 0x000fe20003f4f070 */
[----:B------:R2:W-:Y:S01]  /*3ac0*/  UTCBAR.2CTA.MULTICAST [UR4], URZ, UR16 ;  /* 0x000000ff040073e9 */ /* 0x0005e20008200810 */
[----:B------:R-:W-:Y:S09]  /*3ad0*/  BRA.U UP0, `(.L_x_72) ;  /* 0xfffffffd008c7547 */ /* 0x000ff2000b83ffff */
.L_x_69:
[----:B--2---:R-:W-:Y:S01]  /*3ae0*/  UIADD3 UR4, UPT, UPT, UR19, 0xa0, URZ ;  /* 0x000000a013047890 */ /* 0x004fe2000fffe0ff */
[----:B------:R-:W-:-:S08]  /*3af0*/  UMOV UR11, UR14 ;  /* 0x0000000e000b7c82 */ /* 0x000fd00008000000 */
[----:B------:R2:W-:Y:S01]  /*3b00*/  UTCBAR.2CTA.MULTICAST [UR4], URZ, UR24 ;  /* 0x000000ff040073e9 */ /* 0x0005e20008200818 */
[----:B------:R-:W-:Y:S02]  /*3b10*/  NOP ;  /* 0x0000000000007918 */ /* 0x000fe40000000000 */
.L_x_67:
[----:B--2---:R-:W-:Y:S01]  /*3b20*/  UIADD3 UR4, UPT, UPT, UR20, 0x1, URZ ;  /* 0x0000000114047890 */ /* 0x004fe2000fffe0ff */
[----:B------:R-:W-:-:S03]  /*3b30*/  ISETP.NE.AND P0, PT, R8, 0x2, PT ;  /* 0x000000020800780c */ /* 0x000fc60003f05270 */
[----:B------:R-:W-:Y:S01]  /*3b40*/  UISETP.NE.AND UP0, UPT, UR4, 0x4, UPT ;  /* 0x000000040400788c */ /* 0x000fe2000bf05270 */
[----:B-1----:R-:W-:Y:S02]  /*3b50*/  SEL R0, RZ, 0x1, P0 ;  /* 0x00000001ff007807 */ /* 0x002fe40000000000 */
[----:B------:R-:W-:Y:S01]  /*3b60*/  SEL R8, R8, RZ, P0 ;  /* 0x000000ff08087207 */ /* 0x000fe20000000000 */
[----:B------:R-:W-:Y:S01]  /*3b70*/  USEL UR5, URZ, 0x1, UP0 ;  /* 0x00000001ff057887 */ /* 0x000fe20008000000 */
[----:B------:R-:W-:Y:S01]  /*3b80*/  LOP3.LUT R3, R3, R0, RZ, 0x3c, !PT ;  /* 0x0000000003037212 */ /* 0x000fe200078e3cff */
[----:B------:R-:W-:-:S04]  /*3b90*/  USEL UR20, UR4, URZ, UP0 ;  /* 0x000000ff04147287 */ /* 0x000fc80008000000 */
[----:B------:R-:W-:Y:S01]  /*3ba0*/  LOP3.LUT R9, R9, UR5, RZ, 0x3c, !PT ;  /* 0x0000000509097c12 */ /* 0x000fe2000f8e3cff */
[----:B------:R-:W-:Y:S07]  /*3bb0*/  @P1 BRA `(.L_x_73) ;  /* 0xfffffff800c41947 */ /* 0x000fee000383ffff */
[----:B------:R-:W1:Y:S01]  /*3bc0*/  S2UR UR8, SR_CgaCtaId ;  /* 0x00000000000879c3 */ /* 0x000e620000008800 */
[----:B------:R-:W-:Y:S01]  /*3bd0*/  ELECT P0, URZ, PT ;  /* 0x0000000000ff782f */ /* 0x000fe20003800000 */
[----:B------:R-:W-:Y:S01]  /*3be0*/  HFMA2 R0, -RZ, RZ, 0, 5.9604644775390625e-08 ;  /* 0x00000001ff007431 */ /* 0x000fe200000001ff */
[----:B------:R-:W-:-:S05]  /*3bf0*/  UMOV UR4, 0x40 ;  /* 0x0000004000047882 */ /* 0x000fca0000000000 */
[----:B------:R-:W-:Y:S01]  /*3c00*/  UVIRTCOUNT.DEALLOC.SMPOOL 0x80 ;  /* 0x000000800000784c */ /* 0x000fe20000000000 */
[----:B------:R-:W-:Y:S02]  /*3c10*/  UISETP.NE.AND UP1, UPT, UR27, URZ, UPT ;  /* 0x000000ff1b00728c */ /* 0x000fe4000bf25270 */
[----:B-1----:R-:W-:-:S09]  /*3c20*/  ULEA UR8, UR8, UR4, 0x18 ;  /* 0x0000000408087291 */ /* 0x002fd2000f8ec0ff */
[----:B------:R1:W-:Y:S01]  /*3c30*/  @P0 STS.U8 [UR8+0x1c], R0 ;  /* 0x00001c00ff000988 */ /* 0x0003e20008000008 */
[----:B------:R-:W-:Y:S05]  /*3c40*/  BRA.U UP1, `(.L_x_74) ;  /* 0x0000000101a07547 */ /* 0x000fea000b800000 */
[----:B------:R-:W-:Y:S01]  /*3c50*/  UIADD3 UR7, UPT, UPT, UR13, 0xc0, URZ ;  /* 0x000000c00d077890 */ /* 0x000fe2000fffe0ff */
[----:B------:R-:W-:-:S03]  /*3c60*/  SHF.L.U32 R3, R9, 0x1f, RZ ;  /* 0x0000001f09037819 */ /* 0x000fc600000006ff */
[----:B------:R-:W-:-:S09]  /*3c70*/  ULEA UR4, UR20, UR7, 0x3 ;  /* 0x0000000714047291 */ /* 0x000fd2000f8e18ff */
[----:B------:R-:W2:Y:S02]  /*3c80*/  SYNCS.PHASECHK.TRANS64.TRYWAIT P0, [UR4], R3 ;  /* 0x00000003ff0075a7 */ /* 0x000ea40008001104 */
[----:B--2---:R-:W-:Y:S05]  /*3c90*/  @!P0 BRA `(.L_x_75) ;  /* 0x0000006400848947 */ /* 0x004fea0003800000 */
.L_x_163:
        /* <DEDUP_REMOVED lines=9> */
.L_x_165:
        /* <DEDUP_REMOVED lines=9> */
.L_x_167:
[----:B------:R-:W-:-:S04]  /*3dc0*/  UIADD3 UR4, UPT, UPT, UR4, 0x1, URZ ;  /* 0x0000000104047890 */ /* 0x000fc8000fffe0ff */
[----:B------:R-:W-:-:S04]  /*3dd0*/  UISETP.NE.AND UP0, UPT, UR4, 0x4, UPT ;  /* 0x000000040400788c */ /* 0x000fc8000bf05270 */
[----:B------:R-:W-:Y:S02]  /*3de0*/  USEL UR5, URZ, 0x1, UP0 ;  /* 0x00000001ff057887 */ /* 0x000fe40008000000 */
[----:B------:R-:W-:-:S04]  /*3df0*/  USEL UR4, UR4, URZ, UP0 ;  /* 0x000000ff04047287 */ /* 0x000fc80008000000 */
[----:B------:R-:W-:Y:S01]  /*3e00*/  ULEA UR4, UR4, UR7, 0x3 ;  /* 0x0000000704047291 */ /* 0x000fe2000f8e18ff */
[----:B-1----:R-:W-:-:S04]  /*3e10*/  LOP3.LUT R3, R2, UR5, RZ, 0x3c, !PT ;  /* 0x0000000502037c12 */ /* 0x002fc8000f8e3cff */
[----:B------:R-:W-:Y:S01]  /*3e20*/  SHF.L.U32 R3, R3, 0x1f, RZ ;  /* 0x0000001f03037819 */ /* 0x000fe200000006ff */
[----:B------:R-:W-:-:S04]  /*3e30*/  IMAD.U32 R0, RZ, RZ, UR4 ;  /* 0x00000004ff007e24 */ /* 0x000fc8000f8e00ff */
[----:B------:R1:W2:Y:S03]  /*3e40*/  SYNCS.PHASECHK.TRANS64.TRYWAIT P0, [R0+URZ], R3 ;  /* 0x00000003000075a7 */ /* 0x0002a600080011ff */
[----:B--2---:R-:W-:Y:S05]  /*3e50*/  @!P0 NANOSLEEP.SYNCS 0x989680 ;  /* 0x009896800000895d */ /* 0x004fea0003900000 */
[----:B------:R-:W2:Y:S02]  /*3e60*/  @!P0 SYNCS.PHASECHK.TRANS64 P0, [R0+URZ], R3 ;  /* 0x00000003000085a7 */ /* 0x000ea400080010ff */
[----:B--2---:R-:W-:Y:S05]  /*3e70*/  @P0 BRA `(.L_x_78) ;  /* 0x0000000000200947 */ /* 0x004fea0003800000 */
.L_x_79:
[----:B--2---:R2:W4:Y:S02]  /*3e80*/  SYNCS.PHASECHK.TRANS64.TRYWAIT P0, [R0+URZ], R3 ;  /* 0x00000003000075a7 */ /* 0x00452400080011ff */
[----:B----4-:R-:W-:Y:S05]  /*3e90*/  @!P0 NANOSLEEP.SYNCS 0x989680 ;  /* 0x009896800000895d */ /* 0x010fea0003900000 */
[----:B------:R-:W4:Y:S02]  /*3ea0*/  @!P0 SYNCS.PHASECHK.TRANS64 P0, [R0+URZ], R3 ;  /* 0x00000003000085a7 */ /* 0x000f2400080010ff */
[----:B----4-:R-:W-:Y:S05]  /*3eb0*/  @!P0 BRA `(.L_x_79) ;  /* 0xfffffffc00f08947 */ /* 0x010fea000383ffff */
[----:B------:R-:W-:Y:S05]  /*3ec0*/  BRA `(.L_x_78) ;  /* 0x00000000000c7947 */ /* 0x000fea0003800000 */
.L_x_74:
[----:B------:R-:W-:-:S04]  /*3ed0*/  UIADD3 UR4, UPT, UPT, UR13, 0x100, URZ ;  /* 0x000001000d047890 */ /* 0x000fc8000fffe0ff */
[----:B------:R-:W-:-:S09]  /*3ee0*/  UPRMT UR4, UR29, 0x654, UR4 ;  /* 0x000006541d047896 */ /* 0x000fd20008000004 */
[----:B------:R-:W-:Y:S03]  /*3ef0*/  SYNCS.ARRIVE.TRANS64.RED.A1T0 RZ, [UR4], RZ ;  /* 0x000000ffffff79a7 */ /* 0x000fe60008100404 */
.L_x_78:
[----:B-12---:R-:W-:Y:S01]  /*3f00*/  SHF.L.U32 R3, RZ, 0x1f, RZ ;  /* 0x0000001fff037819 */ /* 0x006fe200000006ff */
[----:B------:R-:W-:Y:S01]  /*3f10*/  UIADD3 UR4, UPT, UPT, UR13, 0x100, URZ ;  /* 0x000001000d047890 */ /* 0x000fe2000fffe0ff */
[----:B------:R-:W-:Y:S02]  /*3f20*/  PLOP3.LUT P0, PT, PT, PT, UP1, 0x80, 0x8 ;  /* 0x000000000008781c */ /* 0x000fe40003f0f018 */
[----:B------:R-:W1:Y:S02]  /*3f30*/  SYNCS.PHASECHK.TRANS64.TRYWAIT P1, [UR13+0x100], R3 ;  /* 0x00010003ff0075a7 */ /* 0x000e64000802110d */
[----:B-1----:R-:W-:Y:S09]  /*3f40*/  @!P1 BRA `(.L_x_80) ;  /* 0x0000006400209947 */ /* 0x002ff20003800000 */
.L_x_169:
[----:B------:R-:W-:Y:S01]  /*3f50*/  @!UP1 UPRMT UR4, UR29, 0x654, UR4 ;  /* 0x000006541d049896 */ /* 0x000fe20008000004 */
[----:B------:R-:W-:Y:S01]  /*3f60*/  UMOV UR5, 0xffff ;  /* 0x0000ffff00057882 */ /* 0x000fe20000000000 */
[----:B------:R-:W-:-:S07]  /*3f70*/  UMOV UR6, 0x1 ;  /* 0x0000000100067882 */ /* 0x000fce0000000000 */
[----:B------:R-:W-:Y:S01]  /*3f80*/  @!P0 SYNCS.ARRIVE.TRANS64.RED.A1T0 RZ, [UR4], RZ ;  /* 0x000000ffffff89a7 */ /* 0x000fe20008100404 */
[----:B------:R-:W-:Y:S01]  /*3f90*/  NOP ;  /* 0x0000000000007918 */ /* 0x000fe20000000000 */
[----:B-1----:R-:W1:Y:S01]  /*3fa0*/  LDS R0, [UR8+0x14] ;  /* 0x00001408ff007984 */ /* 0x002e620008000800 */
[----:B------:R-:W-:-:S04]  /*3fb0*/  ULOP3.LUT UR4, UR26, 0xffff, URZ, 0xc0, !UPT ;  /* 0x0000ffff1a047892 */ /* 0x000fc8000f8ec0ff */
[----:B------:R-:W-:-:S04]  /*3fc0*/  USHF.R.U32.HI UR4, URZ, 0x5, UR4 ;  /* 0x00000005ff047899 */ /* 0x000fc80008011604 */
[----:B------:R-:W-:Y:S02]  /*3fd0*/  USHF.L.U32 UR5, UR5, UR4, URZ ;  /* 0x0000000405057299 */ /* 0x000fe400080006ff */
[----:B------:R-:W-:-:S04]  /*3fe0*/  USHF.L.U32 UR4, UR6, UR4, URZ ;  /* 0x0000000406047299 */ /* 0x000fc800080006ff */
[----:B-1----:R-:W-:-:S04]  /*3ff0*/  LOP3.LUT R0, R0, UR5, RZ, 0xc0, !PT ;  /* 0x0000000500007c12 */ /* 0x002fc8000f8ec0ff */
[----:B------:R-:W-:-:S13]  /*4000*/  ISETP.NE.AND P0, PT, R0, UR5, PT ;  /* 0x0000000500007c0c */ /* 0x000fda000bf05270 */
[----:B------:R-:W-:Y:S05]  /*4010*/  @P0 BRA `(.L_x_81) ;  /* 0x0000000000580947 */ /* 0x000fea0003800000 */
[----:B------:R-:W1:Y:S02]  /*4020*/  LDS R0, [UR8+0x18] ;  /* 0x00001808ff007984 */ /* 0x000e640008000800 */
[----:B-1----:R-:W-:-:S04]  /*4030*/  LOP3.LUT R0, R0, UR4, RZ, 0xc0, !PT ;  /* 0x0000000400007c12 */ /* 0x002fc8000f8ec0ff */
[----:B------:R-:W-:-:S13]  /*4040*/  ISETP.NE.AND P0, PT, R0, UR4, PT ;  /* 0x0000000400007c0c */ /* 0x000fda000bf05270 */
[----:B------:R-:W-:Y:S05]  /*4050*/  @P0 BRA `(.L_x_82) ;  /* 0x00000000003c0947 */ /* 0x000fea0003800000 */
[----:B------:R-:W1:Y:S01]  /*4060*/  S2R R2, SR_LANEID ;  /* 0x0000000000027919 */ /* 0x000e620000000000 */
[----:B------:R-:W-:Y:S01]  /*4070*/  ULOP3.LUT UR5, URZ, UR5, URZ, 0x33, !UPT ;  /* 0x00000005ff057292 */ /* 0x000fe2000f8e33ff */
[----:B------:R-:W-:Y:S01]  /*4080*/  LOP3.LUT R4, RZ, UR4, RZ, 0x33, !PT ;  /* 0x00000004ff047c12 */ /* 0x000fe2000f8e33ff */
[----:B------:R-:W-:Y:S02]  /*4090*/  VOTEU.ANY UR4, UPT, PT ;  /* 0x0000000000047886 */ /* 0x000fe400038e0100 */
[----:B------:R-:W-:Y:S01]  /*40a0*/  UFLO.U32 UR4, UR4 ;  /* 0x00000004000472bd */ /* 0x000fe200080e0000 */
[----:B------:R-:W2:Y:S01]  /*40b0*/  REDUX UR6, R4 ;  /* 0x00000000040673c4 */ /* 0x000ea20000000000 */
[----:B------:R-:W-:-:S06]  /*40c0*/  IMAD.U32 R0, RZ, RZ, UR5 ;  /* 0x00000005ff007e24 */ /* 0x000fcc000f8e00ff */
[----:B------:R4:W-:Y:S01]  /*40d0*/  UTCATOMSWS.AND URZ, UR5 ;  /* 0x0000000500ff79e3 */ /* 0x0009e20008000000 */
[----:B------:R-:W3:Y:S01]  /*40e0*/  REDUX UR7, R0 ;  /* 0x00000000000773c4 */ /* 0x000ee20000000000 */
[----:B-1----:R-:W-:Y:S01]  /*40f0*/  ISETP.EQ.U32.AND P0, PT, R2, UR4, PT ;  /* 0x0000000402007c0c */ /* 0x002fe2000bf02070 */
[----:B--2---:R-:W-:Y:S01]  /*4100*/  IMAD.U32 R2, RZ, RZ, UR6 ;  /* 0x00000006ff027e24 */ /* 0x004fe2000f8e00ff */
[----:B---3--:R-:W-:-:S11]  /*4110*/  MOV R3, UR7 ;  /* 0x0000000700037c02 */ /* 0x008fd60008000f00 */
[----:B------:R4:W-:Y:S04]  /*4120*/  @P0 ATOMS.AND RZ, [UR8+0x14], R3 ;  /* 0x00001403ffff098c */ /* 0x0009e8000a800008 */
[----:B------:R4:W-:Y:S01]  /*4130*/  @P0 ATOMS.AND RZ, [UR8+0x18], R2 ;  /* 0x00001802ffff098c */ /* 0x0009e2000a800008 */
[----:B------:R-:W-:Y:S05]  /*4140*/  BRA `(.L_x_83) ;  /* 0x0000000000147947 */ /* 0x000fea0003800000 */
.L_x_82:
[----:B------:R-:W-:Y:S02]  /*4150*/  MOV R2, 0x4170 ;  /* 0x0000417000027802 */ /* 0x000fe40000000f00 */
[----:B---3-5:R-:W-:Y:S05]  /*4160*/  CALL.REL.NOINC `($__internal_0_$__cuda_sm10x_tcgen05_guardrail_trap_col_being_dealloced_not_returned_by_alloc) ;  /* 0x0000006400fc7944 */ /* 0x028fea0003c00000 */
[----:B------:R-:W-:Y:S05]  /*4170*/  BRA `(.L_x_83) ;  /* 0x0000000000087947 */ /* 0x000fea0003800000 */
.L_x_81:
[----:B------:R-:W-:Y:S02]  /*4180*/  MOV R2, 0x41a0 ;  /* 0x000041a000027802 */ /* 0x000fe40000000f00 */
[----:B---3-5:R-:W-:Y:S05]  /*4190*/  CALL.REL.NOINC `($__internal_2_$__cuda_sm10x_tcgen05_guardrail_trap_unallocated_columns_being_dealloced) ;  /* 0x0000006800087944 */ /* 0x028fea0003c00000 */
.L_x_83:
[----:B------:R-:W-:Y:S01]  /*41a0*/  NOP ;  /* 0x0000000000007918 */ /* 0x000fe20000000000 */
[----:B----4-:R-:W-:Y:S05]  /*41b0*/  EXIT ;  /* 0x000000000000794d */ /* 0x010fea0003800000 */
.L_x_54:
[----:B------:R-:W-:-:S09]  /*41c0*/  UISETP.NE.OR UP0, UPT, UR13, 0x3, !UP3 ;  /* 0x000000030d00788c */ /* 0x000fd2000df05670 */
[----:B------:R-:W-:Y:S05]  /*41d0*/  BRA.U UP0, `(.L_x_84) ;  /* 0x0000001100c07547 */ /* 0x000fea000b800000 */
[----:B------:R-:W1:Y:S01]  /*41e0*/  LDCU UR31, c[0x0][0x370] ;  /* 0x00006e00ff1f77ac */ /* 0x000e620008000800 */
[----:B------:R-:W2:Y:S01]  /*41f0*/  LDC.64 R16, c[0x0][0x348] ;  /* 0x0000d200ff107b82 */ /* 0x000ea20000000a00 */
[----:B------:R-:W-:Y:S02]  /*4200*/  HFMA2 R13, -RZ, RZ, 0, 0 ;  /* 0x00000000ff0d7431 */ /* 0x000fe400000001ff */
[----:B------:R-:W-:Y:S01]  /*4210*/  IMAD.MOV.U32 R15, RZ, RZ, 0x1 ;  /* 0x00000001ff0f7424 */ /* 0x000fe200078e00ff */
[----:B------:R-:W1:Y:S01]  /*4220*/  LDCU.128 UR48, c[0x0][0xb10] ;  /* 0x00016200ff3077ac */ /* 0x000e620008000c00 */
[----:B------:R-:W-:Y:S01]  /*4230*/  IMAD.MOV.U32 R14, RZ, RZ, RZ ;  /* 0x000000ffff0e7224 */ /* 0x000fe200078e00ff */
[----:B------:R-:W-:Y:S01]  /*4240*/  MOV R7, 0x1000 ;  /* 0x0000100000077802 */ /* 0x000fe20000000f00 */
[----:B------:R-:W3:Y:S01]  /*4250*/  LDCU UR30, c[0x0][0x374] ;  /* 0x00006e80ff1e77ac */ /* 0x000ee20008000800 */
[----:B------:R-:W4:Y:S01]  /*4260*/  LDC.64 R2, c[0x0][0x888] ;  /* 0x00022200ff027b82 */ /* 0x000f220000000a00 */
[----:B------:R-:W3:Y:S01]  /*4270*/  LDCU UR15, c[0x0][0xb0c] ;  /* 0x00016180ff0f77ac */ /* 0x000ee20008000800 */
[----:B------:R-:W2:Y:S06]  /*4280*/  LDCU UR54, c[0x0][0xb20] ;  /* 0x00016400ff3677ac */ /* 0x000eac0008000800 */
[----:B------:R-:W4:Y:S01]  /*4290*/  LDC.64 R4, c[0x0][0x890] ;  /* 0x00022400ff047b82 */ /* 0x000f220000000a00 */
[----:B------:R-:W2:Y:S01]  /*42a0*/  LDCU UR4, c[0x0][0xb30] ;  /* 0x00016600ff0477ac */ /* 0x000ea20008000800 */
[----:B------:R-:W-:Y:S01]  /*42b0*/  UMOV UR21, 0x400 ;  /* 0x0000040000157882 */ /* 0x000fe20000000000 */
[----:B-1----:R-:W-:-:S02]  /*42c0*/  UIMAD.WIDE.U32 UR6, UR31, UR48, URZ ;  /* 0x000000301f0672a5 */ /* 0x002fc4000f8e00ff */
[----:B---3--:R-:W-:Y:S02]  /*42d0*/  UIMAD.WIDE.U32 UR8, UR30, UR51, URZ ;  /* 0x000000331e0872a5 */ /* 0x008fe4000f8e00ff */
[----:B------:R-:W-:Y:S02]  /*42e0*/  ULEA UR21, UR58, UR21, 0x18 ;  /* 0x000000153a157291 */ /* 0x000fe4000f8ec0ff */
[----:B------:R-:W-:Y:S02]  /*42f0*/  UPLOP3.LUT UP2, UPT, UPT, UPT, UPT, 0x40, 0x4 ;  /* 0x000000000004789c */ /* 0x000fe40003f4e870 */
[----:B------:R-:W-:Y:S02]  /*4300*/  UIADD3 UR37, UPT, UPT, UR21, 0x48, URZ ;  /* 0x0000004815257890 */ /* 0x000fe4000fffe0ff */
[----:B------:R-:W-:Y:S02]  /*4310*/  UIADD3 UR41, UPT, UPT, UR21, 0x30, URZ ;  /* 0x0000003015297890 */ /* 0x000fe4000fffe0ff */
[----:B------:R-:W-:-:S02]  /*4320*/  UIADD3 UR33, UPT, UPT, UR21, 0x38, URZ ;  /* 0x0000003815217890 */ /* 0x000fc4000fffe0ff */
[----:B------:R-:W-:Y:S01]  /*4330*/  UIADD3 UR25, UPT, UPT, UR21, 0x40, URZ ;  /* 0x0000004015197890 */ /* 0x000fe2000fffe0ff */
[----:B------:R-:W-:Y:S01]  /*4340*/  UMOV UR6, UR7 ;  /* 0x0000000700067c82 */ /* 0x000fe20008000000 */
[----:B------:R-:W-:Y:S01]  /*4350*/  UMOV UR47, UR9 ;  /* 0x00000009002f7c82 */ /* 0x000fe20008000000 */
[----:B------:R-:W-:Y:S02]  /*4360*/  UISETP.GE.AND UP0, UPT, UR45, 0x1, UPT ;  /* 0x000000012d00788c */ /* 0x000fe4000bf06270 */
[----:B------:R-:W-:Y:S01]  /*4370*/  UISETP.NE.AND UP4, UPT, UR45, 0x1, UPT ;  /* 0x000000012d00788c */ /* 0x000fe2000bf85270 */
[----:B------:R-:W1:Y:S01]  /*4380*/  LDCU.64 UR22, c[0x0][0xb28] ;  /* 0x00016500ff1677ac */ /* 0x000e620008000a00 */
[----:B------:R-:W-:Y:S02]  /*4390*/  UISETP.NE.AND UP6, UPT, UR15, 0x1, UPT ;  /* 0x000000010f00788c */ /* 0x000fe4000bfc5270 */
[----:B------:R-:W-:Y:S02]  /*43a0*/  UISETP.NE.AND UP5, UPT, UR50, 0x1, UPT ;  /* 0x000000013200788c */ /* 0x000fe4000bfa5270 */
[----:B------:R-:W-:-:S02]  /*43b0*/  UPRMT UR37, UR58, 0x654, UR37 ;  /* 0x000006543a257896 */ /* 0x000fc40008000025 */
[----:B------:R-:W-:Y:S02]  /*43c0*/  USHF.R.U32.HI UR52, URZ, UR49, UR6 ;  /* 0x00000031ff347299 */ /* 0x000fe40008011606 */
[----:B------:R-:W-:Y:S02]  /*43d0*/  UPRMT UR46, UR58, 0x654, UR41 ;  /* 0x000006543a2e7896 */ /* 0x000fe40008000029 */
[----:B------:R-:W-:Y:S02]  /*43e0*/  UPRMT UR39, UR58, 0x654, UR33 ;  /* 0x000006543a277896 */ /* 0x000fe40008000021 */
[----:B------:R-:W-:Y:S02]  /*43f0*/  UPRMT UR38, UR58, 0x654, UR25 ;  /* 0x000006543a267896 */ /* 0x000fe40008000019 */
[----:B--2---:R-:W-:Y:S02]  /*4400*/  USHF.R.U32.HI UR47, URZ, UR54, UR47 ;  /* 0x00000036ff2f7299 */ /* 0x004fe4000801162f */
[----:B------:R-:W-:-:S11]  /*4410*/  UISETP.NE.AND UP3, UPT, UR4, 0x1, UPT ;  /* 0x000000010400788c */ /* 0x000fd6000bf65270 */
.L_x_95:
[C---:B------:R-:W-:Y:S02]  /*4420*/  LEA R12, R14.reuse, UR21, 0x3 ;  /* 0x000000150e0c7c11 */ /* 0x040fe4000f8e18ff */
[----:B------:R-:W-:Y:S02]  /*4430*/  SHF.L.U32 R9, R13, 0x1f, RZ ;  /* 0x0000001f0d097819 */ /* 0x000fe400000006ff */
[----:B------:R-:W-:Y:S02]  /*4440*/  LEA R10, R14, UR21, 0x4 ;  /* 0x000000150e0a7c11 */ /* 0x000fe4000f8e20ff */
[----:B------:R-:W2:Y:S02]  /*4450*/  SYNCS.PHASECHK.TRANS64.TRYWAIT P0, [R12+URZ+0x80], R9 ;  /* 0x000080090c0075a7 */ /* 0x000ea400080011ff */
[----:B--23--:R-:W-:Y:S05]  /*4460*/  @!P0 BRA `(.L_x_85) ;  /* 0x0000005c00f08947 */ /* 0x00cfea0003800000 */
.L_x_170:
[----:B--2---:R-:W2:Y:S01]  /*4470*/  LDS.128 R8, [R10+0x110] ;  /* 0x000110000a087984 */ /* 0x004ea20000000c00 */
[----:B------:R-:W-:Y:S01]  /*4480*/  UISETP.GE.AND UP0, UPT, UR45, 0x1, UPT ;  /* 0x000000012d00788c */ /* 0x000fe2000bf06270 */
[----:B------:R-:W-:Y:S01]  /*4490*/  @!PT LDS RZ, [RZ] ;  /* 0x00000000fffff984 */ /* 0x000fe20000000800 */
[----:B------:R-:W-:Y:S01]  /*44a0*/  @!PT LDS RZ, [RZ] ;  /* 0x00000000fffff984 */ /* 0x000fe20000000800 */
[----:B------:R-:W-:Y:S01]  /*44b0*/  @!PT LDS RZ, [RZ] ;  /* 0x00000000fffff984 */ /* 0x000fe20000000800 */
[----:B------:R-:W-:Y:S01]  /*44c0*/  @!PT LDS RZ, [RZ] ;  /* 0x00000000fffff984 */ /* 0x000fe20000000800 */
[----:B------:R3:W-:Y:S06]  /*44d0*/  MEMBAR.ALL.CTA ;  /* 0x0000000000007992 */ /* 0x0007ec0000008000 */
[----:B---3--:R-:W3:Y:S01]  /*44e0*/  FENCE.VIEW.ASYNC.S ;  /* 0x00000000000073c6 */ /* 0x008ee20000000000 */
[----:B--2---:R-:W-:Y:S11]  /*44f0*/  LOP3.LUT P0, RZ, R10, 0x1, RZ, 0xc0, !PT ;  /* 0x000000010aff7812 */ /* 0x004ff6000780c0ff */
[----:B------:R-:W-:Y:S02]  /*4500*/  @!UPT UIADD3 URZ, UPT, UPT, URZ, URZ, URZ ;  /* 0x000000fffffff290 */ /* 0x000fe4000fffe0ff */
[----:B---3--:R-:W-:Y:S01]  /*4510*/  VOTEU.ANY UP1, P0 ;  /* 0x0000000000ff7886 */ /* 0x008fe20000020100 */
[----:B------:R-:W-:Y:S11]  /*4520*/  PLOP3.LUT P0, PT, PT, PT, UP1, 0x80, 0x8 ;  /* 0x000000000008781c */ /* 0x000ff60003f0f018 */
[----:B------:R-:W-:Y:S02]  /*4530*/  @!UPT UIADD3 URZ, UPT, UPT, URZ, URZ, URZ ;  /* 0x000000fffffff290 */ /* 0x000fe4000fffe0ff */
[----:B------:R-:W-:Y:S02]  /*4540*/  @P0 SHF.R.U32.HI R0, RZ, 0x10, R9 ;  /* 0x00000010ff000819 */ /* 0x000fe40000011609 */
[----:B------:R-:W-:Y:S02]  /*4550*/  @P0 MOV R6, R8 ;  /* 0x0000000800060202 */ /* 0x000fe40000000f00 */
[----:B------:R-:W-:Y:S01]  /*4560*/  @P0 R2UR UR4, R0 ;  /* 0x00000000000402ca */ /* 0x000fe200000e0000 */
[----:B------:R-:W-:Y:S01]  /*4570*/  VIADD R0, R12, 0x90 ;  /* 0x000000900c007836 */ /* 0x000fe20000000000 */
[----:B------:R-:W-:Y:S02]  /*4580*/  @P0 LOP3.LUT R8, R9, 0xffff, RZ, 0xc0, !PT ;  /* 0x0000ffff09080812 */ /* 0x000fe400078ec0ff */
[----:B------:R-:W-:Y:S02]  /*4590*/  @P0 R2UR UR6, R6 ;  /* 0x00000000060602ca */ /* 0x000fe400000e0000 */
[----:B------:R-:W-:Y:S02]  /*45a0*/  PRMT R0, RZ, 0x654, R0 ;  /* 0x00000654ff007816 */ /* 0x000fe40000000000 */
[----:B------:R-:W-:Y:S02]  /*45b0*/  @P0 R2UR UR5, R8 ;  /* 0x00000000080502ca */ /* 0x000fe400000e0000 */
[----:B------:R2:W-:Y:S03]  /*45c0*/  SYNCS.ARRIVE.TRANS64.RED.A1T0 RZ, [R0+URZ], RZ ;  /* 0x000000ff00ff79a7 */ /* 0x0005e600081004ff */
[----:B------:R-:W-:Y:S04]  /*45d0*/  @UP1 UMOV UR29, UR4 ;  /* 0x00000004001d1c82 */ /* 0x000fe80008000000 */
[----:B------:R-:W-:Y:S04]  /*45e0*/  @UP1 UMOV UR14, UR6 ;  /* 0x00000006000e1c82 */ /* 0x000fe80008000000 */
[----:B------:R-:W-:Y:S01]  /*45f0*/  @UP1 UMOV UR13, UR5 ;  /* 0x00000005000d1c82 */ /* 0x000fe20008000000 */
[----:B------:R-:W-:Y:S05]  /*4600*/  BRA.U !UP0, `(.L_x_86) ;  /* 0x0000000108a47547 */ /* 0x000fea000b800000 */
[----:B------:R-:W-:Y:S02]  /*4610*/  UIMAD.WIDE.U32 UR16, UR13, UR51, URZ ;  /* 0x000000330d1072a5 */ /* 0x000fe4000f8e00ff */
[----:B------:R-:W-:Y:S02]  /*4620*/  UIMAD.WIDE.U32 UR18, UR14, UR48, URZ ;  /* 0x000000300e1272a5 */ /* 0x000fe4000f8e00ff */
[----:B------:R-:W-:Y:S02]  /*4630*/  USEL UR4, UR30, UR47, !UP5 ;  /* 0x0000002f1e047287 */ /* 0x000fe4000e800000 */
[----:B------:R-:W-:Y:S02]  /*4640*/  USEL UR7, UR31, UR52, !UP6 ;  /* 0x000000341f077287 */ /* 0x000fe4000f000000 */
[----:B-1----:R-:W-:Y:S02]  /*4650*/  UIMAD.WIDE.U32 UR8, UR4, UR22, URZ ;  /* 0x00000016040872a5 */ /* 0x002fe4000f8e00ff */
[----:B------:R-:W-:Y:S01]  /*4660*/  UIMAD.WIDE.U32 UR10, UR7, UR22, URZ ;  /* 0x00000016070a72a5 */ /* 0x000fe2000f8e00ff */
[----:B------:R-:W-:Y:S02]  /*4670*/  UMOV UR5, UR17 ;  /* 0x0000001100057c82 */ /* 0x000fe40008000000 */
[----:B------:R-:W-:Y:S03]  /*4680*/  USHF.R.U32.HI UR6, URZ, UR54, UR5 ;  /* 0x00000036ff067299 */ /* 0x000fe60008011605 */
[----:B------:R-:W-:Y:S01]  /*4690*/  UMOV UR5, UR19 ;  /* 0x0000001300057c82 */ /* 0x000fe20008000000 */
[----:B------:R-:W-:Y:S02]  /*46a0*/  USEL UR6, UR13, UR6, !UP5 ;  /* 0x000000060d067287 */ /* 0x000fe4000e800000 */
[----:B------:R-:W-:Y:S03]  /*46b0*/  USHF.R.U32.HI UR12, URZ, UR49, UR5 ;  /* 0x00000031ff0c7299 */ /* 0x000fe60008011605 */
[----:B------:R-:W-:Y:S02]  /*46c0*/  UMOV UR5, UR9 ;  /* 0x0000000900057c82 */ /* 0x000fe40008000000 */
[----:B------:R-:W-:Y:S03]  /*46d0*/  @UP4 USHF.R.U32.HI UR4, URZ, UR23, UR5 ;  /* 0x00000017ff044299 */ /* 0x000fe60008011605 */
[----:B------:R-:W-:Y:S01]  /*46e0*/  UMOV UR5, UR11 ;  /* 0x0000000b00057c82 */ /* 0x000fe20008000000 */
[----:B------:R-:W-:Y:S02]  /*46f0*/  UIMAD UR4, UR45, UR4, URZ ;  /* 0x000000042d0472a4 */ /* 0x000fe4000f8e02ff */
[----:B------:R-:W-:Y:S02]  /*4700*/  @UP4 USHF.R.U32.HI UR7, URZ, UR23, UR5 ;  /* 0x00000017ff074299 */ /* 0x000fe40008011605 */
[----:B------:R-:W-:Y:S02]  /*4710*/  UIMAD.WIDE.U32 UR10, UR6, UR22, URZ ;  /* 0x00000016060a72a5 */ /* 0x000fe4000f8e00ff */
[----:B------:R-:W-:Y:S02]  /*4720*/  USEL UR5, UR14, UR12, !UP6 ;  /* 0x0000000c0e057287 */ /* 0x000fe4000f000000 */
[----:B------:R-:W-:Y:S02]  /*4730*/  UIMAD UR8, UR45, UR7, URZ ;  /* 0x000000072d0872a4 */ /* 0x000fe4000f8e02ff */
[----:B------:R-:W-:Y:S03]  /*4740*/  UISETP.GE.AND UP0, UPT, UR6, UR4, UPT ;  /* 0x000000040600728c */ /* 0x000fe6000bf06270 */
[----:B------:R-:W-:Y:S01]  /*4750*/  UMOV UR4, UR11 ;  /* 0x0000000b00047c82 */ /* 0x000fe20008000000 */
[----:B------:R-:W-:Y:S02]  /*4760*/  UISETP.GE.OR UP0, UPT, UR5, UR8, UP0 ;  /* 0x000000080500728c */ /* 0x000fe40008706670 */
[----:B------:R-:W-:Y:S02]  /*4770*/  USHF.R.U32.HI UR4, URZ, UR23, UR4 ;  /* 0x00000017ff047299 */ /* 0x000fe40008011604 */
[----:B------:R-:W-:Y:S02]  /*4780*/  UIMAD.WIDE.U32 UR8, UR5, UR22, URZ ;  /* 0x00000016050872a5 */ /* 0x000fe4000f8e00ff */
[----:B------:R-:W-:Y:S04]  /*4790*/  USEL UR10, UR6, UR4, !UP4 ;  /* 0x00000004060a7287 */ /* 0x000fe8000e000000 */
[----:B------:R-:W-:Y:S01]  /*47a0*/  UIADD3 UR11, UPT, UPT, -UR10, URZ, URZ ;  /* 0x000000ff0a0b7290 */ /* 0x000fe2000fffe1ff */
[----:B------:R-:W-:Y:S02]  /*47b0*/  @!UP0 UMOV UR4, UR9 ;  /* 0x0000000900048c82 */ /* 0x000fe40008000000 */
[----:B------:R-:W-:Y:S02]  /*47c0*/  @!UP0 USHF.R.U32.HI UR4, URZ, UR23, UR4 ;  /* 0x00000017ff048299 */ /* 0x000fe40008011604 */
[----:B------:R-:W-:Y:S02]  /*47d0*/  UIMAD UR8, UR45, UR11, UR6 ;  /* 0x0000000b2d0872a4 */ /* 0x000fe4000f8e0206 */
[----:B------:R-:W-:Y:S04]  /*47e0*/  @!UP0 USEL UR4, UR5, UR4, !UP4 ;  /* 0x0000000405048287 */ /* 0x000fe8000e000000 */
[----:B------:R-:W-:Y:S02]  /*47f0*/  @!UP0 UIMAD UR7, UR7, UR8, UR4 ;  /* 0x00000008070782a4 */ /* 0x000fe4000f8e0204 */
[----:B------:R-:W-:Y:S02]  /*4800*/  @!UP0 UIADD3 UR9, UPT, UPT, UR10, -UR4, URZ ;  /* 0x800000040a098290 */ /* 0x000fe4000fffe0ff */
[----:B------:R-:W-:Y:S02]  /*4810*/  UIADD3 UR8, UPT, UPT, -UR6, URZ, URZ ;  /* 0x000000ff06087290 */ /* 0x000fe4000fffe1ff */
[----:B------:R-:W-:Y:S02]  /*4820*/  UIADD3 UR4, UPT, UPT, -UR5, URZ, URZ ;  /* 0x000000ff05047290 */ /* 0x000fe4000fffe1ff */
[----:B------:R-:W-:Y:S03]  /*4830*/  @!UP0 UIMAD UR6, UR9, UR45, UR5 ;  /* 0x0000002d090682a4 */ /* 0x000fe6000f8e0205 */
[----:B------:R-:W-:Y:S01]  /*4840*/  @!UP0 UMOV UR5, UR7 ;  /* 0x0000000700058c82 */ /* 0x000fe20008000000 */
[----:B------:R-:W-:Y:S02]  /*4850*/  UIMAD UR7, UR15, UR4, UR14 ;  /* 0x000000040f0772a4 */ /* 0x000fe4000f8e020e */
[----:B------:R-:W-:Y:S02]  /*4860*/  UIMAD UR4, UR50, UR8, UR13 ;  /* 0x00000008320472a4 */ /* 0x000fe4000f8e020d */
[----:B------:R-:W-:Y:S02]  /*4870*/  UIMAD UR14, UR5, UR15, UR7 ;  /* 0x0000000f050e72a4 */ /* 0x000fe4000f8e0207 */
[----:B------:R-:W-:Y:S11]  /*4880*/  UIMAD UR13, UR6, UR50, UR4 ;  /* 0x00000032060d72a4 */ /* 0x000ff6000f8e0204 */
[----:B------:R-:W-:Y:S01]  /*4890*/  @!UPT UIADD3 URZ, UPT, UPT, URZ, URZ, URZ ;  /* 0x000000fffffff290 */ /* 0x000fe2000fffe0ff */
.L_x_86:
[----:B------:R-:W3:Y:S01]  /*48a0*/  @!UP3 LDCU.128 UR8, c[0x0][0xb10] ;  /* 0x00016200ff08b7ac */ /* 0x000ee20008000c00 */
[C---:B----4-:R-:W-:Y:S02]  /*48b0*/  ISETP.NE.U32.AND P1, PT, R4.reuse, RZ, PT ;  /* 0x000000ff0400720c */ /* 0x050fe40003f25070 */
[----:B------:R-:W-:Y:S02]  /*48c0*/  ISETP.NE.U32.AND P0, PT, R4, RZ, PT ;  /* 0x000000ff0400720c */ /* 0x000fe40003f05070 */
[C---:B------:R-:W-:Y:S02]  /*48d0*/  ISETP.NE.AND.EX P1, PT, R5.reuse, RZ, PT, P1 ;  /* 0x000000ff0500720c */ /* 0x040fe40003f25310 */
[----:B------:R-:W-:Y:S01]  /*48e0*/  ISETP.NE.AND.EX P0, PT, R5, RZ, PT, P0 ;  /* 0x000000ff0500720c */ /* 0x000fe20003f05300 */
[----:B------:R-:W4:Y:S01]  /*48f0*/  @!UP3 LDCU UR5, c[0x0][0xb0c] ;  /* 0x00016180ff05b7ac */ /* 0x000f220008000800 */
[----:B------:R-:W-:Y:S01]  /*4900*/  SHF.L.U32 R9, R15, 0x1f, RZ ;  /* 0x0000001f0f097819 */ /* 0x000fe200000006ff */
[----:B------:R-:W-:Y:S02]  /*4910*/  USHF.L.U32 UR42, UR32, 0x8, URZ ;  /* 0x00000008202a7899 */ /* 0x000fe400080006ff */
[----:B------:R-:W-:Y:S02]  /*4920*/  USHF.L.U32 UR43, UR20, 0x6, URZ ;  /* 0x00000006142b7899 */ /* 0x000fe400080006ff */
[----:B---3--:R-:W-:Y:S07]  /*4930*/  UIMAD.WIDE.U32 UR6, UR14, UR8, URZ ;  /* 0x000000080e0672a5 */ /* 0x008fee000f8e00ff */
[----:B------:R-:W-:Y:S01]  /*4940*/  @!UP3 UMOV UR4, UR7 ;  /* 0x000000070004bc82 */ /* 0x000fe20008000000 */
[----:B----4-:R-:W-:Y:S02]  /*4950*/  @!UP3 UISETP.NE.AND UP0, UPT, UR5, 0x1, UPT ;  /* 0x000000010500b88c */ /* 0x010fe4000bf05270 */
[----:B------:R-:W-:Y:S02]  /*4960*/  @!UP3 USHF.R.U32.HI UR4, URZ, UR9, UR4 ;  /* 0x00000009ff04b299 */ /* 0x000fe40008011604 */
[----:B------:R-:W-:Y:S02]  /*4970*/  UIMAD.WIDE.U32 UR6, UR13, UR11, URZ ;  /* 0x0000000b0d0672a5 */ /* 0x000fe4000f8e00ff */
[----:B------:R-:W-:Y:S02]  /*4980*/  @!UP3 USEL UR8, UR14, UR4, !UP0 ;  /* 0x000000040e08b287 */ /* 0x000fe4000c000000 */
[----:B------:R-:W-:Y:S03]  /*4990*/  @!UP3 UISETP.NE.AND UP0, UPT, UR10, 0x1, UPT ;  /* 0x000000010a00b88c */ /* 0x000fe6000bf05270 */
[----:B------:R-:W-:Y:S02]  /*49a0*/  @!UP3 UMOV UR6, UR7 ;  /* 0x000000070006bc82 */ /* 0x000fe40008000000 */
[----:B------:R-:W3:Y:S02]  /*49b0*/  @!UP3 LDCU UR4, c[0x0][0xb20] ;  /* 0x00016400ff04b7ac */ /* 0x000ee40008000800 */
[----:B---3--:R-:W-:Y:S04]  /*49c0*/  @!UP3 USHF.R.U32.HI UR6, URZ, UR4, UR6 ;  /* 0x00000004ff06b299 */ /* 0x008fe80008011606 */
[----:B------:R-:W-:Y:S04]  /*49d0*/  @!UP3 USEL UR6, UR13, UR6, !UP0 ;  /* 0x000000060d06b287 */ /* 0x000fe8000c000000 */
[----:B------:R-:W-:Y:S02]  /*49e0*/  @!UP3 UIADD3 UR4, UPT, UPT, -UR8, UR6, URZ ;  /* 0x000000060804b290 */ /* 0x000fe4000fffe1ff */
[----:B------:R-:W-:Y:S02]  /*49f0*/  @!UP3 UIADD3 UR6, UPT, UPT, UR8, -UR6, URZ ;  /* 0x800000060806b290 */ /* 0x000fe4000fffe0ff */
[----:B------:R-:W-:Y:S02]  /*4a00*/  @!UP3 UIMAD UR14, UR4, UR5, UR14 ;  /* 0x00000005040eb2a4 */ /* 0x000fe4000f8e020e */
[----:B------:R-:W-:Y:S01]  /*4a10*/  @!UP3 UIMAD UR13, UR6, UR10, UR13 ;  /* 0x0000000a060db2a4 */ /* 0x000fe2000f8e020d */
[----:B------:R-:W-:Y:S11]  /*4a20*/  BRA.U UP2, `(.L_x_87) ;  /* 0x0000000102107547 */ /* 0x000ff6000b800000 */
[----:B--2---:R-:W-:Y:S04]  /*4a30*/  MOV R0, UR53 ;  /* 0x0000003500007c02 */ /* 0x004fe80008000f00 */
[----:B------:R-:W-:Y:S04]  /*4a40*/  SHF.L.U32 R11, R0, 0x1f, RZ ;  /* 0x0000001f000b7819 */ /* 0x000fe800000006ff */
[----:B------:R-:W2:Y:S02]  /*4a50*/  SYNCS.PHASECHK.TRANS64.TRYWAIT P2, [UR21+0x78], R11 ;  /* 0x0000780bff0075a7 */ /* 0x000ea40008041115 */
[----:B--2---:R-:W-:Y:S05]  /*4a60*/  @!P2 BRA `(.L_x_88) ;  /* 0x000000580084a947 */ /* 0x004fea0003800000 */
.L_x_87:
[----:B------:R-:W-:Y:S05]  /*4a70*/  @!P1 BRA `(.L_x_89) ;  /* 0x0000000000309947 */ /* 0x000fea0003800000 */
[----:B------:R-:W-:Y:S01]  /*4a80*/  ISETP.NE.U32.AND P1, PT, R2, RZ, PT ;  /* 0x000000ff0200720c */ /* 0x000fe20003f25070 */
[----:B------:R-:W3:Y:S01]  /*4a90*/  LDCU.64 UR4, c[0x0][0x358] ;  /* 0x00006b00ff0477ac */ /* 0x000ee20008000a00 */
[----:B------:R-:W-:Y:S02]  /*4aa0*/  IMAD.MOV.U32 R86, RZ, RZ, 0x1 ;  /* 0x00000001ff567424 */ /* 0x000fe400078e00ff */
[----:B------:R-:W-:Y:S11]  /*4ab0*/  ISETP.NE.AND.EX P1, PT, R3, RZ, PT, P1 ;  /* 0x000000ff0300720c */ /* 0x000ff60003f25310 */
[----:B------:R-:W-:Y:S02]  /*4ac0*/  @!UPT UIADD3 URZ, UPT, UPT, URZ, URZ, URZ ;  /* 0x000000fffffff290 */ /* 0x000fe4000fffe0ff */
[----:B--2---:R-:W2:Y:S01]  /*4ad0*/  @P1 LDC.64 R10, c[0x0][0x888] ;  /* 0x00022200ff0a1b82 */ /* 0x004ea20000000a00 */
[----:B------:R-:W-:Y:S04]  /*4ae0*/  @P1 IMAD R0, R4, UR36, RZ ;  /* 0x0000002404001c24 */ /* 0x000fe8000f8e02ff */
[----:B--2---:R-:W-:Y:S04]  /*4af0*/  @P1 IMAD.WIDE R10, R0, 0x4, R10 ;  /* 0x00000004000a1825 */ /* 0x004fe800078e020a */
[----:B------:R-:W-:Y:S01]  /*4b00*/  HFMA2 R0, -RZ, RZ, 0, 5.9604644775390625e-08 ;  /* 0x00000001ff007431 */ /* 0x000fe200000001ff */
[----:B---3-5:R3:W5:Y:S04]  /*4b10*/  @P1 LDG.E R41, desc[UR4][R10.64] ;  /* 0x000000040a291981 */ /* 0x028768000c1e1900 */
[----:B------:R-:W-:Y:S01]  /*4b20*/  @!P1 PRMT R86, R0, 0x7610, R86 ;  /* 0x0000761000569816 */ /* 0x000fe20000000056 */
[----:B---3--:R-:W4:Y:S06]  /*4b30*/  @!P1 LDC R41, c[0x0][0x880] ;  /* 0x00022000ff299b82 */ /* 0x008f2c0000000800 */
.L_x_89:
[----:B----45:R-:W-:Y:S01]  /*4b40*/  @!P0 FSETP.EQ.AND P1, PT, R41, RZ, PT ;  /* 0x000000ff2900820b */ /* 0x030fe20003f22000 */
[----:B------:R-:W-:Y:S01]  /*4b50*/  @!UPT UIADD3 URZ, UPT, UPT, URZ, URZ, URZ ;  /* 0x000000fffffff290 */ /* 0x000fe2000fffe0ff */
[----:B------:R-:W-:Y:S11]  /*4b60*/  @!P0 BRA `(.L_x_90) ;  /* 0x0000000000188947 */ /* 0x000ff60003800000 */
[----:B------:R-:W-:Y:S02]  /*4b70*/  LOP3.LUT P0, RZ, R86, 0xff, RZ, 0xc0, !PT ;  /* 0x000000ff56ff7812 */ /* 0x000fe4000780c0ff */
[----:B------:R-:W-:Y:S04]  /*4b80*/  ISETP.NE.U32.AND P1, PT, R2, RZ, PT ;  /* 0x000000ff0200720c */ /* 0x000fe80003f25070 */
[----:B------:R-:W-:Y:S04]  /*4b90*/  ISETP.NE.AND.EX P1, PT, R3, RZ, PT, P1 ;  /* 0x000000ff0300720c */ /* 0x000fe80003f25310 */
[----:B------:R-:W-:Y:S03]  /*4ba0*/  PLOP3.LUT P1, PT, P1, PT, PT, 0x8, 0x80 ;  /* 0x000000000080781c */ /* 0x000fe60000f2e170 */
[----:B------:R-:W-:Y:S11]  /*4bb0*/  @P0 FSETP.EQ.AND P1, PT, R41, RZ, PT ;  /* 0x000000ff2900020b */ /* 0x000ff60003f22000 */
[----:B------:R-:W-:Y:S02]  /*4bc0*/  @!UPT UIADD3 URZ, UPT, UPT, URZ, URZ, URZ ;  /* 0x000000fffffff290 */ /* 0x000fe4000fffe0ff */
.L_x_90:
[----:B------:R-:W3:Y:S01]  /*4bd0*/  SYNCS.PHASECHK.TRANS64.TRYWAIT P2, [UR21+0x50], R9 ;  /* 0x00005009ff0075a7 */ /* 0x000ee20008041115 */
[----:B------:R-:W-:Y:S04]  /*4be0*/  ELECT P0, URZ, PT ;  /* 0x0000000000ff782f */ /* 0x000fe80003800000 */
[----:B------:R-:W-:Y:S11]  /*4bf0*/  PLOP3.LUT P1, PT, P1, P0, PT, 0xf2, 0x2f ;  /* 0x00000000002f781c */ /* 0x000ff60000f21e72 */
[----:B------:R-:W-:Y:S02]  /*4c00*/  @!UPT UIADD3 URZ, UPT, UPT, URZ, URZ, URZ ;  /* 0x000000fffffff290 */ /* 0x000fe4000fffe0ff */
[----:B------:R-:W-:Y:S05]  /*4c10*/  @!P1 IADD3 R8, P0, PT, R16, 0x580, RZ ;  /* 0x0000058010089810 */ /* 0x000fea0007f1e0ff */
[----:B------:R-:W-:Y:S01]  /*4c20*/  @!P1 IMAD.X R6, RZ, RZ, R17, P0 ;  /* 0x000000ffff069224 */ /* 0x000fe200000e0611 */
[----:B---3--:R-:W-:Y:S07]  /*4c30*/  @!P2 BRA `(.L_x_91) ;  /* 0x000000580028a947 */ /* 0x008fee0003800000 */
.L_x_173:
[----:B------:R-:W-:Y:S01]  /*4c40*/  @!P1 R2UR UR5, R8 ;  /* 0x00000000080592ca */ /* 0x000fe200000e0000 */
[----:B------:R-:W-:Y:S01]  /*4c50*/  VOTEU.ALL UP0, P1 ;  /* 0x0000000000ff7886 */ /* 0x000fe20000800000 */
[----:B------:R-:W-:Y:S01]  /*4c60*/  @!P1 R2UR UR4, R6 ;  /* 0x00000000060492ca */ /* 0x000fe200000e0000 */
[----:B------:R-:W-:Y:S01]  /*4c70*/  UMOV UR6, 0x0 ;  /* 0x0000000000067882 */ /* 0x000fe20000000000 */
[----:B------:R-:W-:Y:S01]  /*4c80*/  UMOV UR7, 0x10000000 ;  /* 0x1000000000077882 */ /* 0x000fe20000000000 */
[----:B------:R-:W-:Y:S01]  /*4c90*/  UMOV UR44, UR36 ;  /* 0x00000024002c7c82 */ /* 0x000fe20008000000 */
[----:B------:R-:W-:Y:S01]  /*4ca0*/  @!UP0 UIADD3 UR40, UPT, UPT, UR21, 0x200, URZ ;  /* 0x0000020015288890 */ /* 0x000fe2000fffe0ff */
[----:B--2---:R-:W-:Y:S01]  /*4cb0*/  @!P1 IMAD.MOV.U32 R0, RZ, RZ, 0x1000 ;  /* 0x00001000ff009424 */ /* 0x004fe200078e00ff */
[----:B------:R-:W-:Y:S01]  /*4cc0*/  @!UP0 UIADD3 UR10, UPT, UPT, UR42, 0x80, URZ ;  /* 0x000000802a0a8890 */ /* 0x000fe2000fffe0ff */
[----:B------:R-:W-:Y:S01]  /*4cd0*/  @!P1 IADD3 R8, P0, PT, R16, 0x580, RZ ;  /* 0x0000058010089810 */ /* 0x000fe20007f1e0ff */
[----:B------:R-:W-:Y:S01]  /*4ce0*/  @!UP0 UIADD3 UR8, UPT, UPT, UR21, 0xa00, URZ ;  /* 0x00000a0015088890 */ /* 0x000fe2000fffe0ff */
[----:B------:R-:W-:Y:S02]  /*4cf0*/  VOTEU.ALL UP0, P1 ;  /* 0x0000000000ff7886 */ /* 0x000fe40000800000 */
[----:B------:R-:W-:Y:S01]  /*4d00*/  IMAD.U32 R10, RZ, RZ, UR5 ;  /* 0x00000005ff0a7e24 */ /* 0x000fe2000f8e00ff */
[----:B------:R-:W-:Y:S01]  /*4d10*/  UMOV UR9, UR41 ;  /* 0x0000002900097c82 */ /* 0x000fe20008000000 */
[----:B------:R-:W-:Y:S01]  /*4d20*/  IMAD.U32 R11, RZ, RZ, UR4 ;  /* 0x00000004ff0b7e24 */ /* 0x000fe2000f8e00ff */
[----:B------:R-:W-:Y:S01]  /*4d30*/  UMOV UR11, UR43 ;  /* 0x0000002b000b7c82 */ /* 0x000fe20008000000 */
[----:B------:R-:W-:Y:S01]  /*4d40*/  UMOV UR12, UR36 ;  /* 0x00000024000c7c82 */ /* 0x000fe20008000000 */
[----:B------:R-:W-:Y:S01]  /*4d50*/  @!P1 R2UR UR4, R10 ;  /* 0x000000000a0492ca */ /* 0x000fe200000e0000 */
[----:B------:R-:W-:Y:S01]  /*4d60*/  @!P1 IMAD.X R6, RZ, RZ, R17, P0 ;  /* 0x000000ffff069224 */ /* 0x000fe200000e0611 */
[----:B------:R-:W-:Y:S11]  /*4d70*/  @!P1 R2UR UR5, R11 ;  /* 0x000000000b0592ca */ /* 0x000ff600000e0000 */
[----:B------:R-:W-:Y:S02]  /*4d80*/  @!UPT UIADD3 URZ, UPT, UPT, URZ, URZ, URZ ;  /* 0x000000fffffff290 */ /* 0x000fe4000fffe0ff */
[----:B------:R2:W-:Y:S01]  /*4d90*/  @!UP0 UTMALDG.3D [UR40], [UR4], desc[UR6] ;  /* 0x00000628040085b4 */ /* 0x0005e20008011000 */
[----:B------:R-:W-:Y:S05]  /*4da0*/  VOTEU.ALL UP0, P1 ;  /* 0x0000000000ff7886 */ /* 0x000fea0000800000 */
[----:B------:R2:W-:Y:S01]  /*4db0*/  @!UP0 UTMALDG.3D [UR8], [UR4], desc[UR6] ;  /* 0x00000608040085b4 */ /* 0x0005e20008011000 */
[----:B------:R2:W-:Y:S01]  /*4dc0*/  @!P1 SYNCS.ARRIVE.TRANS64.RED.A0TR RZ, [UR21+0x30], R0 ;  /* 0x00003000ffff99a7 */ /* 0x0005e20008300415 */
[----:B------:R-:W-:Y:S01]  /*4dd0*/  SYNCS.ARRIVE.TRANS64.RED.A1T0 RZ, [UR46], RZ ;  /* 0x000000ffffff79a7 */ /* 0x000fe2000810042e */
[----:B------:R-:W3:Y:S02]  /*4de0*/  SYNCS.PHASECHK.TRANS64.TRYWAIT P2, [UR21+0x58], R9 ;  /* 0x00005809ff0075a7 */ /* 0x000ee40008041115 */
[----:B--23--:R-:W-:Y:S05]  /*4df0*/  @!P2 BRA `(.L_x_92) ;  /* 0x0000005400d0a947 */ /* 0x00cfea0003800000 */
.L_x_175:
        /* <DEDUP_REMOVED lines=10> */
[----:B------:R-:W-:Y:S02]  /*4ea0*/  @!UP0 UIADD3 UR10, UPT, UPT, UR42, 0xa0, URZ ;  /* 0x000000a02a0a8890 */ /* 0x000fe4000fffe0ff */
[----:B------:R-:W-:Y:S01]  /*4eb0*/  @!UP0 UIADD3 UR8, UPT, UPT, UR21, 0x1a00, URZ ;  /* 0x00001a0015088890 */ /* 0x000fe2000fffe0ff */
[----:B------:R-:W-:Y:S01]  /*4ec0*/  IMAD.U32 R10, RZ, RZ, UR5 ;  /* 0x00000005ff0a7e24 */ /* 0x000fe2000f8e00ff */
[----:B------:R-:W-:Y:S01]  /*4ed0*/  VOTEU.ALL UP0, P1 ;  /* 0x0000000000ff7886 */ /* 0x000fe20000800000 */
[----:B------:R-:W-:Y:S01]  /*4ee0*/  IMAD.U32 R11, RZ, RZ, UR4 ;  /* 0x00000004ff0b7e24 */ /* 0x000fe2000f8e00ff */
[----:B------:R-:W-:Y:S01]  /*4ef0*/  UMOV UR9, UR33 ;  /* 0x0000002100097c82 */ /* 0x000fe20008000000 */
[----:B------:R-:W-:Y:S01]  /*4f00*/  UMOV UR11, UR43 ;  /* 0x0000002b000b7c82 */ /* 0x000fe20008000000 */
[----:B------:R-:W-:Y:S01]  /*4f10*/  @!P1 R2UR UR4, R10 ;  /* 0x000000000a0492ca */ /* 0x000fe200000e0000 */
[----:B------:R-:W-:Y:S01]  /*4f20*/  UMOV UR12, UR36 ;  /* 0x00000024000c7c82 */ /* 0x000fe20008000000 */
[----:B------:R-:W-:Y:S01]  /*4f30*/  @!P1 R2UR UR5, R11 ;  /* 0x000000000b0592ca */ /* 0x000fe200000e0000 */
[----:B------:R-:W-:Y:S11]  /*4f40*/  @!P1 IMAD.X R6, RZ, RZ, R17, P0 ;  /* 0x000000ffff069224 */ /* 0x000ff600000e0611 */
[----:B------:R-:W-:Y:S01]  /*4f50*/  @!UPT UIADD3 URZ, UPT, UPT, URZ, URZ, URZ ;  /* 0x000000fffffff290 */ /* 0x000fe2000fffe0ff */
[----:B------:R2:W-:Y:S01]  /*4f60*/  @!UP0 UTMALDG.3D [UR32], [UR4], desc[UR6] ;  /* 0x00000620040085b4 */ /* 0x0005e20008011000 */
[----:B------:R-:W-:Y:S05]  /*4f70*/  VOTEU.ALL UP0, P1 ;  /* 0x0000000000ff7886 */ /* 0x000fea0000800000 */
[----:B------:R2:W-:Y:S01]  /*4f80*/  @!UP0 UTMALDG.3D [UR8], [UR4], desc[UR6] ;  /* 0x00000608040085b4 */ /* 0x0005e20008011000 */
[----:B------:R2:W-:Y:S01]  /*4f90*/  @!P1 SYNCS.ARRIVE.TRANS64.RED.A0TR RZ, [UR21+0x38], R0 ;  /* 0x00003800ffff99a7 */ /* 0x0005e20008300415 */
[----:B------:R-:W-:Y:S01]  /*4fa0*/  SYNCS.ARRIVE.TRANS64.RED.A1T0 RZ, [UR39], RZ ;  /* 0x000000ffffff79a7 */ /* 0x000fe20008100427 */
[----:B------:R-:W3:Y:S02]  /*4fb0*/  SYNCS.PHASECHK.TRANS64.TRYWAIT P2, [UR21+0x60], R9 ;  /* 0x00006009ff0075a7 */ /* 0x000ee40008041115 */
[----:B--23--:R-:W-:Y:S05]  /*4fc0*/  @!P2 BRA `(.L_x_93) ;  /* 0x000000540074a947 */ /* 0x00cfea0003800000 */
.L_x_177:
        /* <DEDUP_REMOVED lines=9> */
[----:B------:R-:W-:Y:S01]  /*5060*/  VIADD R14, R14, 0x1 ;  /* 0x000000010e0e7836 */ /* 0x000fe20000000000 */
        /* <DEDUP_REMOVED lines=10> */
[----:B------:R-:W-:Y:S11]  /*5110*/  UMOV UR12, UR36 ;  /* 0x00000024000c7c82 */ /* 0x000ff60008000000 */
        /* <DEDUP_REMOVED lines=8> */
.L_x_179:
[----:B------:R-:W-:Y:S01]  /*51a0*/  UIADD3 UR32, UPT, UPT, UR13, UR59, URZ ;  /* 0x0000003b0d207290 */ /* 0x000fe2000fffe0ff */
[----:B------:R-:W-:Y:S01]  /*51b0*/  @!P1 IADD3 R6, P0, PT, R16, 0x580, RZ ;  /* 0x0000058010069810 */ /* 0x000fe20007f1e0ff */
[----:B------:R-:W-:Y:S01]  /*51c0*/  UPLOP3.LUT UP2, UPT, UPT, UPT, UPT, 0x80, 0x8 ;  /* 0x000000000008789c */ /* 0x000fe20003f4f070 */
[----:B------:R-:W-:Y:S01]  /*51d0*/  R2UR UR24, R88 ;  /* 0x00000000581872ca */ /* 0x000fe200000e0000 */
[----:B------:R-:W-:Y:S01]  /*51e0*/  VOTEU.ALL UP0, P1 ;  /* 0x0000000000ff7886 */ /* 0x000fe20000800000 */
[----:B------:R-:W-:Y:S01]  /*51f0*/  @!P1 R2UR UR5, R6 ;  /* 0x00000000060592ca */ /* 0x000fe200000e0000 */
[----:B--2---:R-:W-:Y:S01]  /*5200*/  @!P1 IMAD.X R0, RZ, RZ, R17, P0 ;  /* 0x000000ffff009224 */ /* 0x004fe200000e0611 */
[----:B------:R-:W-:Y:S01]  /*5210*/  UMOV UR6, 0x0 ;  /* 0x0000000000067882 */ /* 0x000fe20000000000 */
[----:B------:R-:W-:Y:S01]  /*5220*/  UMOV UR7, 0x10000000 ;  /* 0x1000000000077882 */ /* 0x000fe20000000000 */
[----:B------:R-:W-:Y:S01]  /*5230*/  @!UP0 UIADD3 UR18, UPT, UPT, UR42, 0x60, URZ ;  /* 0x000000602a128890 */ /* 0x000fe2000fffe0ff */
[----:B------:R-:W-:Y:S01]  /*5240*/  ISETP.NE.AND P0, PT, R14, 0x2, PT ;  /* 0x000000020e00780c */ /* 0x000fe20003f05270 */
[----:B------:R-:W-:Y:S01]  /*5250*/  @!UP0 UIADD3 UR16, UPT, UPT, UR21, 0x3200, URZ ;  /* 0x0000320015108890 */ /* 0x000fe2000fffe0ff */
[----:B------:R-:W-:Y:S01]  /*5260*/  @!P1 R2UR UR4, R0 ;  /* 0x00000000000492ca */ /* 0x000fe200000e0000 */
[----:B------:R-:W-:Y:S01]  /*5270*/  @!UP0 UIADD3 UR17, UPT, UPT, UR21, 0x48, URZ ;  /* 0x0000004815118890 */ /* 0x000fe2000fffe0ff */
[----:B------:R-:W-:Y:S01]  /*5280*/  SEL R0, RZ, 0x1, P0 ;  /* 0x00000001ff007807 */ /* 0x000fe20000000000 */
[----:B------:R-:W-:Y:S01]  /*5290*/  @!UP0 UIADD3 UR10, UPT, UPT, UR42, 0xe0, URZ ;  /* 0x000000e02a0a8890 */ /* 0x000fe2000fffe0ff */
[----:B------:R-:W-:Y:S01]  /*52a0*/  LOP3.LUT R15, R15, 0x1, RZ, 0x3c, !PT ;  /* 0x000000010f0f7812 */ /* 0x000fe200078e3cff */
[----:B------:R-:W-:Y:S01]  /*52b0*/  @!UP0 UIADD3 UR8, UPT, UPT, UR21, 0x3a00, URZ ;  /* 0x00003a0015088890 */ /* 0x000fe2000fffe0ff */
[----:B------:R-:W-:Y:S01]  /*52c0*/  IMAD.U32 R8, RZ, RZ, UR5 ;  /* 0x00000005ff087e24 */ /* 0x000fe2000f8e00ff */
[----:B------:R-:W-:Y:S01]  /*52d0*/  VOTEU.ALL UP0, P1 ;  /* 0x0000000000ff7886 */ /* 0x000fe20000800000 */
[----:B------:R-:W-:Y:S01]  /*52e0*/  UMOV UR19, UR43 ;  /* 0x0000002b00137c82 */ /* 0x000fe20008000000 */
[----:B------:R-:W-:Y:S01]  /*52f0*/  UMOV UR20, UR36 ;  /* 0x0000002400147c82 */ /* 0x000fe20008000000 */
[----:B------:R-:W-:Y:S01]  /*5300*/  UMOV UR11, UR43 ;  /* 0x0000002b000b7c82 */ /* 0x000fe20008000000 */
[----:B------:R-:W-:Y:S01]  /*5310*/  UMOV UR12, UR36 ;  /* 0x00000024000c7c82 */ /* 0x000fe20008000000 */
[----:B------:R-:W-:Y:S01]  /*5320*/  UMOV UR9, UR17 ;  /* 0x0000001100097c82 */ /* 0x000fe20008000000 */
[----:B------:R-:W-:Y:S01]  /*5330*/  IMAD.U32 R9, RZ, RZ, UR4 ;  /* 0x00000004ff097e24 */ /* 0x000fe2000f8e00ff */
[----:B------:R-:W-:Y:S01]  /*5340*/  @!P1 R2UR UR4, R8 ;  /* 0x00000000080492ca */ /* 0x000fe200000e0000 */
[----:B------:R-:W-:Y:S01]  /*5350*/  UMOV UR36, UR29 ;  /* 0x0000001d00247c82 */ /* 0x000fe20008000000 */
[----:B------:R-:W-:Y:S02]  /*5360*/  LOP3.LUT R13, R13, R0, RZ, 0x3c, !PT ;  /* 0x000000000d0d7212 */ /* 0x000fe400078e3cff */
[----:B------:R-:W-:Y:S02]  /*5370*/  @!P1 R2UR UR5, R9 ;  /* 0x00000000090592ca */ /* 0x000fe400000e0000 */
[----:B------:R-:W-:Y:S11]  /*5380*/  SEL R14, R14, RZ, P0 ;  /* 0x000000ff0e0e7207 */ /* 0x000ff60000000000 */
[----:B------:R2:W-:Y:S01]  /*5390*/  @!UP0 UTMALDG.3D [UR16], [UR4], desc[UR6] ;  /* 0x00000610040085b4 */ /* 0x0005e20008011000 */
[----:B------:R-:W-:Y:S05]  /*53a0*/  VOTEU.ALL UP0, P1 ;  /* 0x0000000000ff7886 */ /* 0x000fea0000800000 */
[----:B------:R3:W-:Y:S01]  /*53b0*/  @!UP0 UTMALDG.3D [UR8], [UR4], desc[UR6] ;  /* 0x00000608040085b4 */ /* 0x0007e20008011000 */
[----:B------:R3:W-:Y:S01]  /*53c0*/  @!P1 SYNCS.ARRIVE.TRANS64.RED.A0TR RZ, [UR21+0x48], R7 ;  /* 0x00004807ffff99a7 */ /* 0x0007e20008300415 */
[----:B------:R-:W-:Y:S01]  /*53d0*/  SYNCS.ARRIVE.TRANS64.RED.A1T0 RZ, [UR37], RZ ;  /* 0x000000ffffff79a7 */ /* 0x000fe20008100425 */
[----:B--2---:R-:W-:Y:S01]  /*53e0*/  UIADD3 UR20, UPT, UPT, UR14, UR24, URZ ;  /* 0x000000180e147290 */ /* 0x004fe2000fffe0ff */
[----:B------:R-:W-:Y:S11]  /*53f0*/  BRA.U UP1, `(.L_x_95) ;  /* 0xfffffff101087547 */ /* 0x000ff6000b83ffff */
[----:B------:R-:W-:-:S04]  /*5400*/  SHF.L.U32 R3, R15, 0x1f, RZ ;  /* 0x0000001f0f037819 */ /* 0x000fc800000006ff */
[----:B------:R-:W2:Y:S02]  /*5410*/  SYNCS.PHASECHK.TRANS64.TRYWAIT P0, [UR21+0x50], R3 ;  /* 0x00005003ff0075a7 */ /* 0x000ea40008001115 */
[----:B--2---:R-:W-:Y:S05]  /*5420*/  @!P0 BRA `(.L_x_96) ;  /* 0x00000050008c8947 */ /* 0x004fea0003800000 */
.L_x_181:
[----:B------:R-:W4:Y:S02]  /*5430*/  SYNCS.PHASECHK.TRANS64.TRYWAIT P0, [UR21+0x58], R3 ;  /* 0x00005803ff0075a7 */ /* 0x000f240008001115 */
[----:B----4-:R-:W-:Y:S05]  /*5440*/  @!P0 BRA `(.L_x_97) ;  /* 0x00000050009c8947 */ /* 0x010fea0003800000 */
.L_x_183:
[----:B------:R-:W4:Y:S02]  /*5450*/  SYNCS.PHASECHK.TRANS64.TRYWAIT P0, [UR21+0x60], R3 ;  /* 0x00006003ff0075a7 */ /* 0x000f240008001115 */
[----:B----4-:R-:W-:Y:S05]  /*5460*/  @!P0 BRA `(.L_x_98) ;  /* 0x0000005000ac8947 */ /* 0x010fea0003800000 */
.L_x_185:
[----:B--2---:R-:W-:-:S07]  /*5470*/  MOV R0, UR21 ;  /* 0x0000001500007c02 */ /* 0x004fce0008000f00 */
.L_x_99:
[----:B--2---:R-:W-:-:S04]  /*5480*/  SHF.L.U32 R3, R15, 0x1f, RZ ;  /* 0x0000001f0f037819 */ /* 0x004fc800000006ff */
[----:B------:R2:W4:Y:S03]  /*5490*/  SYNCS.PHASECHK.TRANS64.TRYWAIT P0, [R0+URZ+0x68], R3 ;  /* 0x00006803000075a7 */ /* 0x00052600080011ff */
[----:B----4-:R-:W-:Y:S05]  /*54a0*/  @!P0 NANOSLEEP.SYNCS 0x989680 ;  /* 0x009896800000895d */ /* 0x010fea0003900000 */
[----:B------:R-:W4:Y:S02]  /*54b0*/  @!P0 SYNCS.PHASECHK.TRANS64 P0, [R0+URZ+0x68], R3 ;  /* 0x00006803000085a7 */ /* 0x000f2400080010ff */
[----:B-1-34-:R-:W-:Y:S05]  /*54c0*/  @P0 EXIT ;  /* 0x000000000000094d */ /* 0x01afea0003800000 */
[----:B------:R-:W-:Y:S05]  /*54d0*/  BRA `(.L_x_99) ;  /* 0xfffffffc00e87947 */ /* 0x000fea000383ffff */
.L_x_84:
[----:B------:R-:W-:-:S06]  /*54e0*/  UISETP.GE.AND UP0, UPT, UR13, 0x4, UPT ;  /* 0x000000040d00788c */ /* 0x000fcc000bf06270 */
[----:B------:R-:W-:-:S13]  /*54f0*/  PLOP3.LUT P0, PT, PT, PT, UP0, 0x80, 0x8 ;  /* 0x000000000008781c */ /* 0x000fda0003f0f008 */
[----:B------:R-:W-:Y:S05]  /*5500*/  @!P0 EXIT ;  /* 0x000000000000894d */ /* 0x000fea0003800000 */
[----:B------:R-:W-:Y:S01]  /*5510*/  BAR.SYNC.DEFER_BLOCKING 0x6, 0xa0 ;  /* 0x0182800000007b1d */ /* 0x000fe20000010000 */
[----:B------:R-:W-:Y:S01]  /*5520*/  IMAD.SHL.U32 R4, R87, 0x200000, RZ ;  /* 0x0020000057047824 */ /* 0x000fe200078e00ff */
[----:B------:R-:W-:Y:S01]  /*5530*/  CS2R R94, SRZ ;  /* 0x00000000005e7805 */ /* 0x000fe2000001ff00 */
[C---:B------:R-:W-:Y:S01]  /*5540*/  IMAD.SHL.U32 R85, R97.reuse, 0x20, RZ ;  /* 0x0000002061557824 */ /* 0x040fe200078e00ff */
[----:B------:R-:W-:Y:S01]  /*5550*/  CS2R R92, SRZ ;  /* 0x00000000005c7805 */ /* 0x000fe2000001ff00 */
[C---:B------:R-:W-:Y:S01]  /*5560*/  IMAD.U32 R37, R97.reuse, 0x10000, RZ ;  /* 0x0001000061257824 */ /* 0x040fe200078e00ff */
[----:B------:R-:W-:Y:S02]  /*5570*/  UMOV UR43, 0x400 ;  /* 0x00000400002b7882 */ /* 0x000fe40000000000 */
[----:B------:R-:W1:Y:S01]  /*5580*/  LDC.64 R82, c[0x0][0x8b0] ;  /* 0x00022c00ff527b82 */ /* 0x000e620000000a00 */
[----:B------:R-:W-:Y:S01]  /*5590*/  ULEA UR43, UR58, UR43, 0x18 ;  /* 0x0000002b3a2b7291 */ /* 0x000fe2000f8ec0ff */
[----:B------:R-:W-:Y:S01]  /*55a0*/  IMAD.SHL.U32 R5, R97, 0x4, RZ ;  /* 0x0000000461057824 */ /* 0x000fe200078e00ff */
[----:B------:R-:W-:Y:S01]  /*55b0*/  LOP3.LUT R4, R4, 0x200000, RZ, 0xc0, !PT ;  /* 0x0020000004047812 */ /* 0x000fe200078ec0ff */
[----:B------:R-:W-:Y:S01]  /*55c0*/  IMAD.SHL.U32 R7, R87, 0x400, RZ ;  /* 0x0000040057077824 */ /* 0x000fe200078e00ff */
[C---:B------:R-:W-:Y:S01]  /*55d0*/  LOP3.LUT R6, R85.reuse, 0x80, RZ, 0xc0, !PT ;  /* 0x0000008055067812 */ /* 0x040fe200078ec0ff */
[----:B------:R-:W-:Y:S01]  /*55e0*/  UIADD3 UR4, UPT, UPT, UR43, 0x4200, URZ ;  /* 0x000042002b047890 */ /* 0x000fe2000fffe0ff */
[C---:B------:R-:W-:Y:S01]  /*55f0*/  LOP3.LUT R84, R85.reuse, 0xb60, RZ, 0xc0, !PT ;  /* 0x00000b6055547812 */ /* 0x040fe200078ec0ff */
[----:B------:R-:W2:Y:S01]  /*5600*/  LDC.64 R80, c[0x0][0x8a8] ;  /* 0x00022a00ff507b82 */ /* 0x000ea20000000a00 */
[----:B------:R-:W-:Y:S01]  /*5610*/  UIADD3 UR5, UPT, UPT, UR43, 0x200, URZ ;  /* 0x000002002b057890 */ /* 0x000fe2000fffe0ff */
[----:B------:R-:W-:Y:S01]  /*5620*/  LOP3.LUT R37, R4, 0x400000, R37, 0xf8, !PT ;  /* 0x0040000004257812 */ /* 0x000fe200078ef825 */
[----:B------:R-:W-:Y:S01]  /*5630*/  IMAD.MOV.U32 R36, RZ, RZ, RZ ;  /* 0x000000ffff247224 */ /* 0x000fe200078e00ff */
[----:B------:R-:W-:Y:S01]  /*5640*/  LOP3.LUT R5, R6, 0x10, R5, 0xf8, !PT ;  /* 0x0000001006057812 */ /* 0x000fe200078ef805 */
[----:B------:R-:W-:Y:S01]  /*5650*/  IMAD.MOV.U32 R91, RZ, RZ, RZ ;  /* 0x000000ffff5b7224 */ /* 0x000fe200078e00ff */
[----:B------:R-:W-:Y:S01]  /*5660*/  LOP3.LUT R84, R84, 0x400, R7, 0xf8, !PT ;  /* 0x0000040054547812 */ /* 0x000fe200078ef807 */
[----:B------:R-:W-:Y:S01]  /*5670*/  IMAD.U32 R98, RZ, RZ, UR5 ;  /* 0x00000005ff627e24 */ /* 0x000fe2000f8e00ff */
[----:B------:R-:W-:Y:S01]  /*5680*/  LOP3.LUT P0, RZ, R85, 0x80, RZ, 0xc0, !PT ;  /* 0x0000008055ff7812 */ /* 0x000fe2000780c0ff */
[----:B------:R-:W3:Y:S01]  /*5690*/  LDS R0, [UR43+0x130] ;  /* 0x0001302bff007984 */ /* 0x000ee20008000800 */
[----:B------:R-:W-:Y:S01]  /*56a0*/  LOP3.LUT R84, R84, R5, RZ, 0xfc, !PT ;  /* 0x0000000554547212 */ /* 0x000fe200078efcff */
[----:B------:R-:W-:Y:S01]  /*56b0*/  IMAD.U32 R96, RZ, RZ, UR4 ;  /* 0x00000004ff607e24 */ /* 0x000fe2000f8e00ff */
[----:B------:R-:W-:Y:S01]  /*56c0*/  P2R R4, PR, RZ, 0x1 ;  /* 0x00000001ff047803 */ /* 0x000fe20000000000 */
[----:B------:R-:W4:Y:S01]  /*56d0*/  LDCU UR57, c[0x0][0x370] ;  /* 0x00006e00ff3977ac */ /* 0x000f220008000800 */
[----:B------:R-:W-:Y:S01]  /*56e0*/  LOP3.LUT R97, R97, 0x60, RZ, 0xc0, !PT ;  /* 0x0000006061617812 */ /* 0x000fe200078ec0ff */
[----:B------:R-:W1:Y:S01]  /*56f0*/  LDCU.64 UR62, c[0x0][0x348] ;  /* 0x00006900ff3e77ac */ /* 0x000e620008000a00 */
[----:B------:R-:W1:Y:S01]  /*5700*/  LDCU UR42, c[0x0][0xb0c] ;  /* 0x00016180ff2a77ac */ /* 0x000e620008000800 */
[----:B------:R-:W1:Y:S01]  /*5710*/  LDCU UR39, c[0x0][0xb30] ;  /* 0x00016600ff2777ac */ /* 0x000e620008000800 */
[----:B------:R-:W1:Y:S01]  /*5720*/  LDCU.64 UR46, c[0x0][0x888] ;  /* 0x00011100ff2e77ac */ /* 0x000e620008000a00 */
[----:B------:R-:W1:Y:S01]  /*5730*/  LDCU.64 UR40, c[0x0][0xb28] ;  /* 0x00016500ff2877ac */ /* 0x000e620008000a00 */
[----:B------:R-:W1:Y:S01]  /*5740*/  LDCU.64 UR60, c[0x0][0x890] ;  /* 0x00011200ff3c77ac */ /* 0x000e620008000a00 */
[----:B------:R-:W1:Y:S01]  /*5750*/  LDCU.128 UR52, c[0x0][0xb10] ;  /* 0x00016200ff3477ac */ /* 0x000e620008000c00 */
[----:B------:R-:W1:Y:S02]  /*5760*/  LDCU UR56, c[0x0][0x374] ;  /* 0x00006e80ff3877ac */ /* 0x000e640008000800 */
[----:B-1234-:R-:W-:-:S07]  /*5770*/  IMAD.IADD R37, R0, 0x1, R37 ;  /* 0x0000000100257824 */ /* 0x01efce00078e0225 */
.L_x_141:
[C---:B------:R-:W-:Y:S02]  /*5780*/  LEA R3, R91.reuse, UR43, 0x3 ;  /* 0x0000002b5b037c11 */ /* 0x040fe4000f8e18ff */
[----:B------:R-:W-:Y:S02]  /*5790*/  SHF.L.U32 R0, R94, 0x1f, RZ ;  /* 0x0000001f5e007819 */ /* 0x000fe400000006ff */
[----:B------:R-:W-:Y:S02]  /*57a0*/  LEA R5, R91, UR43, 0x4 ;  /* 0x0000002b5b057c11 */ /* 0x000fe4000f8e20ff */
[----:B------:R-:W1:Y:S02]  /*57b0*/  SYNCS.PHASECHK.TRANS64.TRYWAIT P0, [R3+URZ+0x80], R0 ;  /* 0x00008000030075a7 */ /* 0x000e6400080011ff */
[----:B-12---:R-:W-:Y:S05]  /*57c0*/  @!P0 BRA `(.L_x_100) ;  /* 0x0000004c00ec8947 */ /* 0x006fea0003800000 */
.L_x_186:
        /* <DEDUP_REMOVED lines=11> */
[----:B------:R-:W-:Y:S01]  /*5880*/  PLOP3.LUT P0, PT, PT, PT, UP1, 0x80, 0x8 ;  /* 0x000000000008781c */ /* 0x000fe20003f0f018 */
[----:B------:R-:W-:Y:S11]  /*5890*/  UP2UR UR44, UPR, URZ, 0x2 ;  /* 0x00000002ff2c7883 */ /* 0x000ff60008000000 */
[----:B------:R-:W-:Y:S01]  /*58a0*/  @!UPT UIADD3 URZ, UPT, UPT, URZ, URZ, URZ ;  /* 0x000000fffffff290 */ /* 0x000fe2000fffe0ff */
[----:B-1----:R-:W-:Y:S02]  /*58b0*/  @P0 SHF.R.U32.HI R0, RZ, 0x10, R5 ;  /* 0x00000010ff000819 */ /* 0x002fe40000011605 */
        /* <DEDUP_REMOVED lines=12> */
[----:B------:R-:W2:Y:S01]  /*5980*/  LDCU UR12, c[0x0][0xb20] ;  /* 0x00016400ff0c77ac */ /* 0x000ea20008000800 */
[----:B------:R-:W-:Y:S02]  /*5990*/  UIMAD.WIDE.U32 UR4, UR56, UR55, URZ ;  /* 0x00000037380472a5 */ /* 0x000fe4000f8e00ff */
[----:B------:R-:W-:Y:S02]  /*59a0*/  UIMAD.WIDE.U32 UR6, UR57, UR52, URZ ;  /* 0x00000034390672a5 */ /* 0x000fe4000f8e00ff */
[----:B------:R-:W-:Y:S02]  /*59b0*/  UISETP.NE.AND UP0, UPT, UR54, 0x1, UPT ;  /* 0x000000013600788c */ /* 0x000fe4000bf05270 */
[----:B------:R-:W-:Y:S02]  /*59c0*/  UIMAD.WIDE.U32 UR8, UR37, UR55, URZ ;  /* 0x00000037250872a5 */ /* 0x000fe4000f8e00ff */
[----:B------:R-:W-:Y:S02]  /*59d0*/  UIMAD.WIDE.U32 UR10, UR38, UR52, URZ ;  /* 0x00000034260a72a5 */ /* 0x000fe4000f8e00ff */
[----:B------:R-:W-:Y:S02]  /*59e0*/  UISETP.NE.AND UP1, UPT, UR42, 0x1, UPT ;  /* 0x000000012a00788c */ /* 0x000fe4000bf25270 */
[----:B------:R-:W-:Y:S01]  /*59f0*/  UISETP.NE.AND UP2, UPT, UR45, 0x1, UPT ;  /* 0x000000012d00788c */ /* 0x000fe2000bf45270 */
[----:B------:R-:W-:Y:S02]  /*5a00*/  UMOV UR4, UR5 ;  /* 0x0000000500047c82 */ /* 0x000fe40008000000 */
[----:B--2---:R-:W-:Y:S03]  /*5a10*/  USHF.R.U32.HI UR5, URZ, UR12, UR4 ;  /* 0x0000000cff057299 */ /* 0x004fe60008011604 */
[----:B------:R-:W-:Y:S02]  /*5a20*/  UMOV UR4, UR7 ;  /* 0x0000000700047c82 */ /* 0x000fe40008000000 */
[----:B------:R-:W-:Y:S02]  /*5a30*/  USHF.R.U32.HI UR7, URZ, UR53, UR4 ;  /* 0x00000035ff077299 */ /* 0x000fe40008011604 */
[----:B------:R-:W-:Y:S02]  /*5a40*/  USEL UR4, UR56, UR5, !UP0 ;  /* 0x0000000538047287 */ /* 0x000fe4000c000000 */
[----:B------:R-:W-:Y:S01]  /*5a50*/  USEL UR7, UR57, UR7, !UP1 ;  /* 0x0000000739077287 */ /* 0x000fe2000c800000 */
[----:B------:R-:W-:Y:S01]  /*5a60*/  UMOV UR5, UR9 ;  /* 0x0000000900057c82 */ /* 0x000fe20008000000 */
[----:B------:R-:W-:Y:S02]  /*5a70*/  UIMAD.WIDE.U32 UR8, UR4, UR40, URZ ;  /* 0x00000028040872a5 */ /* 0x000fe4000f8e00ff */
[----:B------:R-:W-:Y:S03]  /*5a80*/  USHF.R.U32.HI UR6, URZ, UR12, UR5 ;  /* 0x0000000cff067299 */ /* 0x000fe60008011605 */
[----:B------:R-:W-:Y:S01]  /*5a90*/  UMOV UR5, UR11 ;  /* 0x0000000b00057c82 */ /* 0x000fe20008000000 */
[----:B------:R-:W-:Y:S02]  /*5aa0*/  UIMAD.WIDE.U32 UR10, UR7, UR40, URZ ;  /* 0x00000028070a72a5 */ /* 0x000fe4000f8e00ff */
[----:B------:R-:W-:Y:S02]  /*5ab0*/  USHF.R.U32.HI UR12, URZ, UR53, UR5 ;  /* 0x00000035ff0c7299 */ /* 0x000fe40008011605 */
[----:B------:R-:W-:Y:S01]  /*5ac0*/  USEL UR6, UR37, UR6, !UP0 ;  /* 0x0000000625067287 */ /* 0x000fe2000c000000 */
[----:B------:R-:W-:Y:S02]  /*5ad0*/  UMOV UR5, UR9 ;  /* 0x0000000900057c82 */ /* 0x000fe40008000000 */
[----:B------:R-:W-:Y:S01]  /*5ae0*/  UMOV UR10, UR11 ;  /* 0x0000000b000a7c82 */ /* 0x000fe20008000000 */
[----:B------:R-:W-:Y:S02]  /*5af0*/  @UP2 USHF.R.U32.HI UR4, URZ, UR41, UR5 ;  /* 0x00000029ff042299 */ /* 0x000fe40008011605 */
[----:B------:R-:W-:Y:S02]  /*5b00*/  @UP2 USHF.R.U32.HI UR7, URZ, UR41, UR10 ;  /* 0x00000029ff072299 */ /* 0x000fe4000801160a */
[----:B------:R-:W-:Y:S02]  /*5b10*/  UIMAD UR4, UR45, UR4, URZ ;  /* 0x000000042d0472a4 */ /* 0x000fe4000f8e02ff */
        /* <DEDUP_REMOVED lines=8> */
[----:B------:R-:W-:Y:S02]  /*5ba0*/  USEL UR11, UR6, UR4, !UP2 ;  /* 0x00000004060b7287 */ /* 0x000fe4000d000000 */
[----:B------:R-:W-:Y:S02]  /*5bb0*/  UIADD3 UR8, UPT, UPT, -UR5, URZ, URZ ;  /* 0x000000ff05087290 */ /* 0x000fe4000fffe1ff */
[----:B------:R-:W-:Y:S01]  /*5bc0*/  UIADD3 UR10, UPT, UPT, -UR11, URZ, URZ ;  /* 0x000000ff0b0a7290 */ /* 0x000fe2000fffe1ff */
[----:B------:R-:W-:Y:S01]  /*5bd0*/  @!UP0 UMOV UR4, UR9 ;  /* 0x0000000900048c82 */ /* 0x000fe20008000000 */
[----:B------:R-:W-:Y:S02]  /*5be0*/  UIADD3 UR9, UPT, UPT, -UR6, URZ, URZ ;  /* 0x000000ff06097290 */ /* 0x000fe4000fffe1ff */
[----:B------:R-:W-:Y:S02]  /*5bf0*/  @!UP0 USHF.R.U32.HI UR4, URZ, UR41, UR4 ;  /* 0x00000029ff048299 */ /* 0x000fe40008011604 */
[----:B------:R-:W-:Y:S02]  /*5c00*/  UIMAD UR10, UR45, UR10, UR6 ;  /* 0x0000000a2d0a72a4 */ /* 0x000fe4000f8e0206 */
[----:B------:R-:W-:Y:S04]  /*5c10*/  @!UP0 USEL UR4, UR5, UR4, !UP2 ;  /* 0x0000000405048287 */ /* 0x000fe8000d000000 */
[----:B------:R-:W-:Y:S02]  /*5c20*/  @!UP0 UIMAD UR10, UR7, UR10, UR4 ;  /* 0x0000000a070a82a4 */ /* 0x000fe4000f8e0204 */
[----:B------:R-:W-:Y:S02]  /*5c30*/  @!UP0 UIADD3 UR11, UPT, UPT, UR11, -UR4, URZ ;  /* 0x800000040b0b8290 */ /* 0x000fe4000fffe0ff */
[----:B------:R-:W-:Y:S02]  /*5c40*/  UIMAD UR7, UR42, UR8, UR38 ;  /* 0x000000082a0772a4 */ /* 0x000fe4000f8e0226 */
[----:B------:R-:W-:Y:S02]  /*5c50*/  @!UP0 UIMAD UR6, UR11, UR45, UR5 ;  /* 0x0000002d0b0682a4 */ /* 0x000fe4000f8e0205 */
[----:B------:R-:W-:Y:S01]  /*5c60*/  UIMAD UR4, UR54, UR9, UR37 ;  /* 0x00000009360472a4 */ /* 0x000fe2000f8e0225 */
[----:B------:R-:W-:Y:S02]  /*5c70*/  @!UP0 UMOV UR5, UR10 ;  /* 0x0000000a00058c82 */ /* 0x000fe40008000000 */
[----:B------:R-:W-:Y:S02]  /*5c80*/  UIMAD UR38, UR5, UR42, UR7 ;  /* 0x0000002a052672a4 */ /* 0x000fe4000f8e0207 */
[----:B------:R-:W-:Y:S11]  /*5c90*/  UIMAD UR37, UR6, UR54, UR4 ;  /* 0x00000036062572a4 */ /* 0x000ff6000f8e0204 */
[----:B------:R-:W-:Y:S01]  /*5ca0*/  @!UPT UIADD3 URZ, UPT, UPT, URZ, URZ, URZ ;  /* 0x000000fffffff290 */ /* 0x000fe2000fffe0ff */
.L_x_101:
[----:B------:R-:W-:Y:S01]  /*5cb0*/  UISETP.NE.AND UP0, UPT, UR39, 0x1, UPT ;  /* 0x000000012700788c */ /* 0x000fe2000bf05270 */
[----:B------:R-:W-:Y:S01]  /*5cc0*/  IADD3 R91, PT, PT, R91, 0x1, RZ ;  /* 0x000000015b5b7810 */ /* 0x000fe20007ffe0ff */
[----:B------:R-:W-:Y:S02]  /*5cd0*/  UIADD3 UR11, UPT, UPT, UR43, 0x200, URZ ;  /* 0x000002002b0b7890 */ /* 0x000fe4000fffe0ff */
[----:B------:R-:W-:Y:S02]  /*5ce0*/  USHF.L.U32 UR50, UR20, 0x6, URZ ;  /* 0x0000000614327899 */ /* 0x000fe400080006ff */
[----:B------:R-:W-:Y:S05]  /*5cf0*/  USHF.L.U32 UR49, UR32, 0x8, URZ ;  /* 0x0000000820317899 */ /* 0x000fea00080006ff */
[----:B------:R-:W2:Y:S01]  /*5d00*/  @!UP0 LDCU.128 UR12, c[0x0][0xb10] ;  /* 0x00016200ff0c87ac */ /* 0x000ea20008000c00 */
[----:B------:R-:W3:Y:S01]  /*5d10*/  @!UP0 LDCU UR5, c[0x0][0xb0c] ;  /* 0x00016180ff0587ac */ /* 0x000ee20008000800 */
[----:B------:R-:W4:Y:S01]  /*5d20*/  @!UP0 LDCU UR10, c[0x0][0xb20] ;  /* 0x00016400ff0a87ac */ /* 0x000f220008000800 */
[----:B--2---:R-:W-:Y:S02]  /*5d30*/  UIMAD.WIDE.U32 UR8, UR38, UR12, URZ ;  /* 0x0000000c260872a5 */ /* 0x004fe4000f8e00ff */
[----:B------:R-:W-:Y:S02]  /*5d40*/  UIMAD.WIDE.U32 UR6, UR37, UR15, URZ ;  /* 0x0000000f250672a5 */ /* 0x000fe4000f8e00ff */
[----:B------:R-:W-:Y:S03]  /*5d50*/  @!UP0 UISETP.NE.AND UP1, UPT, UR14, 0x1, UPT ;  /* 0x000000010e00888c */ /* 0x000fe6000bf25270 */
[----:B------:R-:W-:Y:S01]  /*5d60*/  @!UP0 UMOV UR4, UR9 ;  /* 0x0000000900048c82 */ /* 0x000fe20008000000 */
[----:B---3--:R-:W-:Y:S02]  /*5d70*/  @!UP0 UISETP.NE.AND UP2, UPT, UR5, 0x1, UPT ;  /* 0x000000010500888c */ /* 0x008fe4000bf45270 */
[----:B------:R-:W-:Y:S01]  /*5d80*/  @!UP0 USHF.R.U32.HI UR4, URZ, UR13, UR4 ;  /* 0x0000000dff048299 */ /* 0x000fe20008011604 */
[----:B------:R-:W-:Y:S02]  /*5d90*/  @!UP0 UMOV UR6, UR7 ;  /* 0x0000000700068c82 */ /* 0x000fe40008000000 */
[----:B----4-:R-:W-:Y:S02]  /*5da0*/  @!UP0 USHF.R.U32.HI UR6, URZ, UR10, UR6 ;  /* 0x0000000aff068299 */ /* 0x010fe40008011606 */
[----:B------:R-:W-:Y:S02]  /*5db0*/  @!UP0 USEL UR7, UR38, UR4, !UP2 ;  /* 0x0000000426078287 */ /* 0x000fe4000d000000 */
[----:B------:R-:W-:Y:S04]  /*5dc0*/  @!UP0 USEL UR6, UR37, UR6, !UP1 ;  /* 0x0000000625068287 */ /* 0x000fe8000c800000 */
[----:B------:R-:W-:Y:S02]  /*5dd0*/  @!UP0 UIADD3 UR4, UPT, UPT, -UR7, UR6, URZ ;  /* 0x0000000607048290 */ /* 0x000fe4000fffe1ff */
[----:B------:R-:W-:Y:S02]  /*5de0*/  @!UP0 UIADD3 UR6, UPT, UPT, UR7, -UR6, URZ ;  /* 0x8000000607068290 */ /* 0x000fe4000fffe0ff */
[----:B------:R-:W-:Y:S02]  /*5df0*/  @!UP0 UIMAD UR38, UR4, UR5, UR38 ;  /* 0x00000005042682a4 */ /* 0x000fe4000f8e0226 */
[----:B------:R-:W-:Y:S02]  /*5e00*/  @!UP0 UIMAD UR37, UR6, UR14, UR37 ;  /* 0x0000000e062582a4 */ /* 0x000fe4000f8e0225 */
[----:B------:R-:W-:Y:S09]  /*5e10*/  ULOP3.LUT UP0, URZ, UR11, 0x90, URZ, 0xc0, !UPT ;  /* 0x000000900bff7892 */ /* 0x000ff2000f80c0ff */
[----:B------:R-:W-:Y:S05]  /*5e20*/  BRA.U !UP0, `(.L_x_102) ;  /* 0x0000000108407547 */ /* 0x000fea000b800000 */
[----:B------:R-:W2:Y:S01]  /*5e30*/  LDCU.64 UR8, c[0x4][0x88] ;  /* 0x01001100ff0877ac */ /* 0x000ea20008000a00 */
[----:B------:R-:W-:Y:S01]  /*5e40*/  MOV R3, 0x0 ;  /* 0x0000000000037802 */ /* 0x000fe20000000f00 */
[----:B------:R-:W-:Y:S02]  /*5e50*/  HFMA2 R12, -RZ, RZ, 0, 5.9604644775390625e-08 ;  /* 0x00000001ff0c7431 */ /* 0x000fe400000001ff */
[----:B------:R-:W-:Y:S02]  /*5e60*/  IMAD.MOV.U32 R8, RZ, RZ, 0x70 ;  /* 0x00000070ff087424 */ /* 0x000fe400078e00ff */
[----:B------:R-:W-:Y:S01]  /*5e70*/  IMAD.MOV.U32 R13, RZ, RZ, RZ ;  /* 0x000000ffff0d7224 */ /* 0x000fe200078e00ff */
[----:B------:R-:W3:Y:S01]  /*5e80*/  LDCU.64 UR6, c[0x4][0x90] ;  /* 0x01001200ff0677ac */ /* 0x000ee20008000a00 */
[----:B------:R-:W4:Y:S01]  /*5e90*/  LDC.64 R2, c[0x4][R3] ;  /* 0x0100000003027b82 */ /* 0x000f220000000a00 */
[----:B------:R-:W1:Y:S01]  /*5ea0*/  LDCU.64 UR4, c[0x4][0x8] ;  /* 0x01000100ff0477ac */ /* 0x000e620008000a00 */
[----:B--2---:R-:W-:Y:S01]  /*5eb0*/  MOV R5, UR9 ;  /* 0x0000000900057c02 */ /* 0x004fe20008000f00 */
[----:B------:R-:W-:Y:S01]  /*5ec0*/  IMAD.U32 R4, RZ, RZ, UR8 ;  /* 0x00000008ff047e24 */ /* 0x000fe2000f8e00ff */
[----:B---3--:R-:W-:Y:S01]  /*5ed0*/  MOV R7, UR7 ;  /* 0x0000000700077c02 */ /* 0x008fe20008000f00 */
[----:B------:R-:W-:Y:S01]  /*5ee0*/  IMAD.U32 R6, RZ, RZ, UR6 ;  /* 0x00000006ff067e24 */ /* 0x000fe2000f8e00ff */
[----:B-1----:R-:W-:Y:S01]  /*5ef0*/  MOV R11, UR5 ;  /* 0x00000005000b7c02 */ /* 0x002fe20008000f00 */
[----:B------:R-:W-:Y:S02]  /*5f00*/  IMAD.U32 R10, RZ, RZ, UR4 ;  /* 0x00000004ff0a7e24 */ /* 0x000fe4000f8e00ff */
[----:B------:R-:W-:Y:S07]  /*5f10*/  LEPC R20, `(.L_x_102) ;  /* 0x000000001014794e */ /* 0x000fee0000000000 */
[----:B----45:R-:W-:Y:S05]  /*5f20*/  CALL.ABS.NOINC R2 ;  /* 0x0000000002007343 */ /* 0x030fea0003c00000 */
.L_x_102:
[----:B------:R-:W-:Y:S01]  /*5f30*/  LOP3.LUT P0, RZ, R96, 0x90, RZ, 0xc0, !PT ;  /* 0x0000009060ff7812 */ /* 0x000fe2000780c0ff */
[----:B------:R-:W-:Y:S11]  /*5f40*/  BSSY.RECONVERGENT B6, `(.L_x_103) ;  /* 0x0000013000067945 */ /* 0x000ff60003800200 */
[----:B------:R-:W-:Y:S01]  /*5f50*/  @!UPT UIADD3 URZ, UPT, UPT, URZ, URZ, URZ ;  /* 0x000000fffffff290 */ /* 0x000fe2000fffe0ff */
[----:B------:R-:W-:Y:S05]  /*5f60*/  @!P0 BRA `(.L_x_104) ;  /* 0x0000000000408947 */ /* 0x000fea0003800000 */
        /* <DEDUP_REMOVED lines=16> */
.L_x_104:
[----:B------:R-:W-:Y:S05]  /*6070*/  BSYNC.RECONVERGENT B6 ;  /* 0x0000000000067941 */ /* 0x000fea0003800200 */
.L_x_103:
[----:B------:R-:W-:Y:S01]  /*6080*/  R2UR UR4, R89 ;  /* 0x00000000590472ca */ /* 0x000fe200000e0000 */
[----:B------:R-:W-:Y:S01]  /*6090*/  UISETP.NE.U32.AND UP0, UPT, UR60, URZ, UPT ;  /* 0x000000ff3c00728c */ /* 0x000fe2000bf05070 */
[----:B------:R-:W-:Y:S02]  /*60a0*/  ISETP.NE.U32.AND P4, PT, R82, RZ, PT ;  /* 0x000000ff5200720c */ /* 0x000fe40003f85070 */
[----:B------:R-:W-:Y:S01]  /*60b0*/  ISETP.NE.U32.AND P2, PT, RZ, UR46, PT ;  /* 0x0000002eff007c0c */ /* 0x000fe2000bf45070 */
[----:B------:R-:W-:Y:S01]  /*60c0*/  UISETP.NE.AND.EX UP1, UPT, UR61, URZ, UPT, UP0 ;  /* 0x000000ff3d00728c */ /* 0x000fe2000bf25300 */
[----:B------:R-:W-:Y:S01]  /*60d0*/  ISETP.NE.AND.EX P4, PT, R83, RZ, PT, P4 ;  /* 0x000000ff5300720c */ /* 0x000fe20003f85340 */
[----:B------:R-:W-:Y:S01]  /*60e0*/  UPLOP3.LUT UP0, UPT, UPT, UPT, UPT, 0x40, 0x4 ;  /* 0x000000000004789c */ /* 0x000fe20003f0e870 */
[----:B------:R-:W-:Y:S05]  /*60f0*/  ISETP.NE.AND.EX P2, PT, RZ, UR47, PT, P2 ;  /* 0x0000002fff007c0c */ /* 0x000fea000bf45320 */
[----:B------:R-:W-:Y:S06]  /*6100*/  UISETP.NE.AND UP2, UPT, UR4, URZ, UPT ;  /* 0x000000ff0400728c */ /* 0x000fec000bf45270 */
[----:B------:R-:W-:Y:S05]  /*6110*/  PLOP3.LUT P1, PT, PT, PT, UP2, 0x80, 0x8 ;  /* 0x000000000008781c */ /* 0x000fea0003f2f028 */
[----:B------:R-:W-:Y:S06]  /*6120*/  @UP2 UPLOP3.LUT UP0, UPT, UPT, UPT, UP1, 0x80, 0x8 ;  /* 0x000000000008289c */ /* 0x000fec0003f0f010 */
[----:B------:R-:W-:Y:S01]  /*6130*/  PLOP3.LUT P0, PT, PT, PT, UP0, 0x80, 0x8 ;  /* 0x000000000008781c */ /* 0x000fe20003f0f008 */
[----:B------:R-:W-:Y:S01]  /*6140*/  @!UPT UIADD3 URZ, UPT, UPT, URZ, URZ, URZ ;  /* 0x000000fffffff290 */ /* 0x000fe2000fffe0ff */
[----:B------:R-:W-:Y:S11]  /*6150*/  BRA.U !UP1, `(.L_x_105) ;  /* 0x00000001093c7547 */ /* 0x000ff6000b800000 */
[----:B------:R-:W-:Y:S01]  /*6160*/  UISETP.NE.U32.AND UP0, UPT, UR46, URZ, UPT ;  /* 0x000000ff2e00728c */ /* 0x000fe2000bf05070 */
[----:B-1----:R-:W-:Y:S01]  /*6170*/  HFMA2 R0, -RZ, RZ, 0, 5.9604644775390625e-08 ;  /* 0x00000001ff007431 */ /* 0x002fe200000001ff */
[----:B------:R-:W1:Y:S01]  /*6180*/  LDCU.64 UR8, c[0x0][0x358] ;  /* 0x00006b00ff0877ac */ /* 0x000e620008000a00 */
[----:B------:R-:W-:Y:S01]  /*6190*/  IMAD.MOV.U32 R86, RZ, RZ, 0x1 ;  /* 0x00000001ff567424 */ /* 0x000fe200078e00ff */
[----:B------:R-:W-:Y:S06]  /*61a0*/  UISETP.NE.AND.EX UP0, UPT, UR47, URZ, UPT, UP0 ;  /* 0x000000ff2f00728c */ /* 0x000fec000bf05300 */
[----:B------:R-:W-:Y:S05]  /*61b0*/  PLOP3.LUT P3, PT, PT, PT, UP0, 0x80, 0x8 ;  /* 0x000000000008781c */ /* 0x000fea0003f6f008 */
[----:B------:R-:W2:Y:S01]  /*61c0*/  @UP0 LDCU.64 UR4, c[0x0][0x888] ;  /* 0x00011100ff0407ac */ /* 0x000ea20008000a00 */
[----:B------:R-:W-:Y:S07]  /*61d0*/  @UP0 UIMAD UR6, UR36, UR60, URZ ;  /* 0x0000003c240602a4 */ /* 0x000fee000f8e02ff */
[----:B------:R-:W-:Y:S01]  /*61e0*/  @!P3 PRMT R86, R0, 0x7610, R86 ;  /* 0x000076100056b816 */ /* 0x000fe20000000056 */
[----:B--2---:R-:W-:Y:S06]  /*61f0*/  @UP0 UIMAD.WIDE UR4, UR6, 0x4, UR4 ;  /* 0x00000004060408a5 */ /* 0x004fec000f8e0204 */
[----:B------:R-:W-:Y:S01]  /*6200*/  IMAD.U32 R2, RZ, RZ, UR4 ;  /* 0x00000004ff027e24 */ /* 0x000fe2000f8e00ff */
[----:B------:R-:W-:Y:S04]  /*6210*/  MOV R3, UR5 ;  /* 0x0000000500037c02 */ /* 0x000fe80008000f00 */
[----:B------:R-:W2:Y:S01]  /*6220*/  @!UP0 LDCU UR4, c[0x0][0x880] ;  /* 0x00011000ff0487ac */ /* 0x000ea20008000800 */
[----:B-1---5:R3:W5:Y:S02]  /*6230*/  @P3 LDG.E R41, desc[UR8][R2.64] ;  /* 0x0000000802293981 */ /* 0x022764000c1e1900 */
[----:B--23--:R-:W-:Y:S02]  /*6240*/  @!P3 IMAD.U32 R41, RZ, RZ, UR4 ;  /* 0x00000004ff29be24 */ /* 0x00cfe4000f8e00ff */
.L_x_105:
[----:B------:R-:W-:Y:S05]  /*6250*/  @!P4 BRA `(.L_x_106) ;  /* 0x000000000024c947 */ /* 0x000fea0003800000 */
[----:B------:R-:W-:Y:S01]  /*6260*/  ISETP.NE.U32.AND P3, PT, R80, RZ, PT ;  /* 0x000000ff5000720c */ /* 0x000fe20003f65070 */
[----:B------:R-:W2:Y:S03]  /*6270*/  LDCU.64 UR4, c[0x0][0x358] ;  /* 0x00006b00ff0477ac */ /* 0x000ea60008000a00 */
[----:B------:R-:W-:Y:S11]  /*6280*/  ISETP.NE.AND.EX P3, PT, R81, RZ, PT, P3 ;  /* 0x000000ff5100720c */ /* 0x000ff60003f65330 */
[----:B------:R-:W-:Y:S02]  /*6290*/  @!UPT UIADD3 URZ, UPT, UPT, URZ, URZ, URZ ;  /* 0x000000fffffff290 */ /* 0x000fe4000fffe0ff */
[----:B------:R-:W3:Y:S01]  /*62a0*/  @P3 LDC.64 R2, c[0x0][0x8a8] ;  /* 0x00022a00ff023b82 */ /* 0x000ee20000000a00 */
[----:B-1----:R-:W-:Y:S04]  /*62b0*/  @P3 IMAD R0, R82, UR36, RZ ;  /* 0x0000002452003c24 */ /* 0x002fe8000f8e02ff */
[----:B---3--:R-:W-:Y:S05]  /*62c0*/  @P3 IMAD.WIDE R2, R0, 0x4, R2 ;  /* 0x0000000400023825 */ /* 0x008fea00078e0202 */
[----:B--2--5:R2:W5:Y:S02]  /*62d0*/  @P3 LDG.E R38, desc[UR4][R2.64] ;  /* 0x0000000402263981 */ /* 0x024564000c1e1900 */
[----:B--2---:R-:W3:Y:S02]  /*62e0*/  @!P3 LDC R38, c[0x0][0x8a0] ;  /* 0x00022800ff26bb82 */ /* 0x004ee40000000800 */
.L_x_106:
[----:B-----5:R-:W-:Y:S01]  /*62f0*/  FSETP.NEU.AND P4, PT, R41, RZ, PT ;  /* 0x000000ff2900720b */ /* 0x020fe20003f8d000 */
[----:B------:R-:W-:Y:S01]  /*6300*/  BSSY B1, `(.L_x_107) ;  /* 0x0000041000017945 */ /* 0x000fe20003800000 */
[----:B------:R-:W-:Y:S01]  /*6310*/  SEL R3, RZ, 0xffffffff, P2 ;  /* 0xffffffffff037807 */ /* 0x000fe20001000000 */
[----:B------:R-:W-:Y:S01]  /*6320*/  IMAD.MOV.U32 R71, RZ, RZ, 0x1 ;  /* 0x00000001ff477424 */ /* 0x000fe200078e00ff */
[----:B------:R-:W-:Y:S01]  /*6330*/  LOP3.LUT P3, RZ, R86, 0xff, RZ, 0xc0, !PT ;  /* 0x000000ff56ff7812 */ /* 0x000fe2000786c0ff */
[C---:B------:R-:W-:Y:S01]  /*6340*/  IMAD R39, R36.reuse, 0x80, R37 ;  /* 0x0000008024277824 */ /* 0x040fe200078e0225 */
[----:B-1----:R-:W-:Y:S02]  /*6350*/  @P1 SEL R0, RZ, 0xffffffff, P4 ;  /* 0xffffffffff001807 */ /* 0x002fe40002000000 */
[----:B------:R-:W-:Y:S02]  /*6360*/  CS2R R78, SRZ ;  /* 0x00000000004e7805 */ /* 0x000fe4000001ff00 */
[----:B------:R-:W-:Y:S02]  /*6370*/  LEA R5, R93, UR43, 0x3 ;  /* 0x0000002b5d057c11 */ /* 0x000fe4000f8e18ff */
[----:B------:R-:W-:Y:S02]  /*6380*/  CS2R R76, SRZ ;  /* 0x00000000004c7805 */ /* 0x000fe4000001ff00 */
[----:B------:R-:W-:Y:S02]  /*6390*/  @P0 SEL R0, R3, R0, !P3 ;  /* 0x0000000003000207 */ /* 0x000fe40005800000 */
[----:B------:R-:W-:Y:S02]  /*63a0*/  CS2R R74, SRZ ;  /* 0x00000000004a7805 */ /* 0x000fe4000001ff00 */
[----:B------:R-:W-:Y:S02]  /*63b0*/  LEA R90, R36, UR43, 0x3 ;  /* 0x0000002b245a7c11 */ /* 0x000fe4000f8e18ff */
[----:B------:R-:W-:Y:S02]  /*63c0*/  CS2R R72, SRZ ;  /* 0x0000000000487805 */ /* 0x000fe4000001ff00 */
[----:B------:R-:W-:Y:S02]  /*63d0*/  @P1 LOP3.LUT R0, R0, 0x1, RZ, 0xc0, !PT ;  /* 0x0000000100001812 */ /* 0x000fe400078ec0ff */
[----:B------:R-:W-:Y:S02]  /*63e0*/  SHF.L.U32 R7, R95, 0x1f, RZ ;  /* 0x0000001f5f077819 */ /* 0x000fe400000006ff */
[----:B------:R-:W-:Y:S02]  /*63f0*/  ISETP.NE.U32.OR P6, PT, R0, 0x1, !P1 ;  /* 0x000000010000780c */ /* 0x000fe40004fc5470 */
[----:B------:R-:W-:Y:S02]  /*6400*/  PLOP3.LUT P2, PT, PT, PT, UP1, 0x80, 0x8 ;  /* 0x000000000008781c */ /* 0x000fe40003f4f018 */
[----:B------:R-:W-:Y:S02]  /*6410*/  SEL R0, RZ, 0xffffffff, P4 ;  /* 0xffffffffff007807 */ /* 0x000fe40002000000 */
[----:B------:R-:W-:Y:S07]  /*6420*/  P2R R102, PR, RZ, 0x40 ;  /* 0x00000040ff667803 */ /* 0x000fee0000000000 */
[----:B------:R-:W-:Y:S02]  /*6430*/  @P6 SHF.L.U32 R2, R92, 0x1f, RZ ;  /* 0x0000001f5c026819 */ /* 0x000fe400000006ff */
[----:B------:R-:W-:Y:S02]  /*6440*/  @P2 SEL R0, R3, R0, !P3 ;  /* 0x0000000003002207 */ /* 0x000fe40005800000 */
[----:B------:R-:W1:Y:S02]  /*6450*/  @P6 SYNCS.PHASECHK.TRANS64.TRYWAIT P1, [R5+URZ+0x30], R2 ;  /* 0x00003002050065a7 */ /* 0x000e6400080211ff */
[----:B------:R-:W-:Y:S04]  /*6460*/  LOP3.LUT R0, R0, 0x1, RZ, 0xc0, !PT ;  /* 0x0000000100007812 */ /* 0x000fe800078ec0ff */
[----:B------:R-:W-:Y:S04]  /*6470*/  ISETP.NE.U32.AND P5, PT, R0, 0x1, PT ;  /* 0x000000010000780c */ /* 0x000fe80003fa5070 */
[----:B------:R-:W-:Y:S01]  /*6480*/  P2R R100, PR, RZ, 0x20 ;  /* 0x00000020ff647803 */ /* 0x000fe20000000000 */
[----:B------:R2:W4:Y:S01]  /*6490*/  SYNCS.PHASECHK.TRANS64.TRYWAIT P0, [R90+URZ+0xa0], R7 ;  /* 0x0000a0075a0075a7 */ /* 0x00052200080011ff */
[----:B-1----:R-:W-:Y:S01]  /*64a0*/  @P6 SEL R71, RZ, 0x1, !P1 ;  /* 0x00000001ff476807 */ /* 0x002fe20004800000 */
[----:B--2---:R-:W-:Y:S06]  /*64b0*/  @!P6 BRA `(.L_x_108) ;  /* 0x000000000094e947 */ /* 0x004fec0003800000 */
[----:B------:R-:W-:Y:S01]  /*64c0*/  @P5 IMAD R4, R93, 0x1000, R84 ;  /* 0x000010005d045824 */ /* 0x000fe200078e0254 */
[----:B------:R-:W-:Y:S01]  /*64d0*/  LOP3.LUT P6, RZ, R85, 0x80, RZ, 0xc0, !PT ;  /* 0x0000008055ff7812 */ /* 0x000fe200078cc0ff */
[----:B------:R-:W1:Y:S01]  /*64e0*/  S2R R0, SR_CgaCtaId ;  /* 0x0000000000007919 */ /* 0x000e620000008800 */
[----:B------:R-:W-:Y:S01]  /*64f0*/  ISETP.NE.AND P2, PT, R71, RZ, PT ;  /* 0x000000ff4700720c */ /* 0x000fe20003f45270 */
[----:B------:R-:W-:Y:S01]  /*6500*/  @P5 VIADD R3, R4, UR43 ;  /* 0x0000002b04035c36 */ /* 0x000fe20008000000 */
[----:B------:R-:W-:Y:S01]  /*6510*/  PLOP3.LUT P1, PT, PT, PT, PT, 0x8, 0x80 ;  /* 0x000000000080781c */ /* 0x000fe20003f2e170 */
[----:B------:R-:W-:Y:S01]  /*6520*/  BSSY B0, `(.L_x_109) ;  /* 0x000000d000007945 */ /* 0x000fe20003800000 */
[----:B------:R-:W-:Y:S01]  /*6530*/  @P5 PLOP3.LUT P1, PT, P6, PT, PT, 0x80, 0x8 ;  /* 0x000000000008581c */ /* 0x000fe2000372f070 */
[C---:B------:R-:W-:Y:S01]  /*6540*/  @P5 VIADD R2, R3.reuse, 0x200 ;  /* 0x0000020003025836 */ /* 0x040fe20000000000 */
[----:B------:R-:W-:Y:S01]  /*6550*/  CS2R R74, SRZ ;  /* 0x00000000004a7805 */ /* 0x000fe2000001ff00 */
[----:B------:R-:W-:Y:S01]  /*6560*/  @P5 VIADD R3, R3, 0x210 ;  /* 0x0000021003035836 */ /* 0x000fe20000000000 */
[----:B------:R-:W-:Y:S02]  /*6570*/  CS2R R72, SRZ ;  /* 0x0000000000487805 */ /* 0x000fe4000001ff00 */
[----:B------:R-:W-:Y:S02]  /*6580*/  CS2R R78, SRZ ;  /* 0x00000000004e7805 */ /* 0x000fe4000001ff00 */
[----:B------:R-:W-:Y:S05]  /*6590*/  CS2R R76, SRZ ;  /* 0x00000000004c7805 */ /* 0x000fea000001ff00 */
[----:B------:R-:W-:Y:S01]  /*65a0*/  @P1 VIADD R3, R2, 0xfffffff0 ;  /* 0xfffffff002031836 */ /* 0x000fe20000000000 */
[----:B------:R-:W-:Y:S06]  /*65b0*/  @P2 BRA `(.L_x_110) ;  /* 0x00000000000c2947 */ /* 0x000fec0003800000 */
[----:B------:R-:W-:Y:S04]  /*65c0*/  SHF.L.U32 R2, R92, 0x1f, RZ ;  /* 0x0000001f5c027819 */ /* 0x000fe800000006ff */
[----:B------:R-:W2:Y:S02]  /*65d0*/  SYNCS.PHASECHK.TRANS64.TRYWAIT P1, [R5+URZ+0x30], R2 ;  /* 0x00003002050075a7 */ /* 0x000ea400080211ff */
[----:B--2---:R-:W-:Y:S05]  /*65e0*/  @!P1 BRA `(.L_x_111) ;  /* 0x0000004000789947 */ /* 0x004fea0003800000 */
.L_x_110:
[----:B------:R-:W-:Y:S05]  /*65f0*/  BSYNC B0 ;  /* 0x0000000000007941 */ /* 0x000fea0003800000 */
.L_x_109:
[----:B------:R-:W-:Y:S01]  /*6600*/  ISETP.NE.AND P1, PT, R100, RZ, PT ;  /* 0x000000ff6400720c */ /* 0x000fe20003f25270 */
[----:B--2---:R-:W-:Y:S02]  /*6610*/  VIADD R5, R5, 0x50 ;  /* 0x0000005005057836 */ /* 0x004fe40000000000 */
[----:B------:R-:W-:Y:S03]  /*6620*/  VIADD R93, R93, 0x1 ;  /* 0x000000015d5d7836 */ /* 0x000fe60000000000 */
[----:B-1----:R-:W-:Y:S07]  /*6630*/  PRMT R0, R0, 0x654, R5 ;  /* 0x0000065400007816 */ /* 0x002fee0000000005 */
[----:B------:R1:W2:Y:S04]  /*6640*/  @P1 LDS.128 R72, [R4+UR43+0x200] ;  /* 0x0002002b04481984 */ /* 0x0002a80008000c00 */
[----:B------:R1:W1:Y:S01]  /*6650*/  @P1 LDS.128 R76, [R3] ;  /* 0x00000000034c1984 */ /* 0x0002620000000c00 */
[C---:B------:R-:W-:Y:S01]  /*6660*/  ISETP.NE.AND P1, PT, R93.reuse, 0x4, PT ;  /* 0x000000045d00780c */ /* 0x040fe20003f25270 */
[----:B------:R-:W-:Y:S01]  /*6670*/  @!PT LDS RZ, [RZ] ;  /* 0x00000000fffff984 */ /* 0x000fe20000000800 */
[----:B------:R-:W-:Y:S01]  /*6680*/  @!PT LDS RZ, [RZ] ;  /* 0x00000000fffff984 */ /* 0x000fe20000000800 */
[----:B------:R-:W-:Y:S01]  /*6690*/  @!PT LDS RZ, [RZ] ;  /* 0x00000000fffff984 */ /* 0x000fe20000000800 */
[----:B------:R-:W-:Y:S01]  /*66a0*/  @!PT LDS RZ, [RZ] ;  /* 0x00000000fffff984 */ /* 0x000fe20000000800 */
[----:B------:R5:W-:Y:S06]  /*66b0*/  MEMBAR.ALL.CTA ;  /* 0x0000000000007992 */ /* 0x000bec0000008000 */
[----:B-----5:R-:W5:Y:S01]  /*66c0*/  FENCE.VIEW.ASYNC.S ;  /* 0x00000000000073c6 */ /* 0x020f620000000000 */
[----:B------:R-:W-:Y:S02]  /*66d0*/  SEL R5, RZ, 0x1, P1 ;  /* 0x00000001ff057807 */ /* 0x000fe40000800000 */
[----:B------:R-:W-:Y:S02]  /*66e0*/  SEL R93, R93, RZ, P1 ;  /* 0x000000ff5d5d7207 */ /* 0x000fe40000800000 */
[----:B------:R-:W-:Y:S01]  /*66f0*/  LOP3.LUT R92, R92, R5, RZ, 0x3c, !PT ;  /* 0x000000055c5c7212 */ /* 0x000fe200078e3cff */
[----:B-----5:R1:W-:Y:S06]  /*6700*/  SYNCS.ARRIVE.TRANS64.RED.A1T0 RZ, [R0+URZ], RZ ;  /* 0x000000ff00ff79a7 */ /* 0x0203ec00081004ff */
.L_x_108:
[----:B------:R-:W-:Y:S05]  /*6710*/  BSYNC B1 ;  /* 0x0000000000017941 */ /* 0x000fea0003800000 */
.L_x_107:
[----:B-1----:R-:W-:Y:S04]  /*6720*/  SHF.R.U32.HI R0, RZ, 0x15, R39 ;  /* 0x00000015ff007819 */ /* 0x002fe80000011627 */
[----:B------:R-:W-:Y:S01]  /*6730*/  LOP3.LUT P1, RZ, R0, 0x3, R87, 0x48, !PT ;  /* 0x0000000300ff7812 */ /* 0x000fe20007824857 */
[----:B------:R-:W-:Y:S01]  /*6740*/  @!UPT UIADD3 URZ, UPT, UPT, URZ, URZ, URZ ;  /* 0x000000fffffff290 */ /* 0x000fe2000fffe0ff */
[----:B----4-:R-:W-:Y:S11]  /*6750*/  @P0 BRA `(.L_x_112) ;  /* 0x0000000000080947 */ /* 0x010ff60003800000 */
[----:B------:R-:W1:Y:S02]  /*6760*/  SYNCS.PHASECHK.TRANS64.TRYWAIT P0, [R90+URZ+0xa0], R7 ;  /* 0x0000a0075a0075a7 */ /* 0x000e6400080011ff */
[----:B-1----:R-:W-:Y:S05]  /*6770*/  @!P0 BRA `(.L_x_113) ;  /* 0x0000004000288947 */ /* 0x002fea0003800000 */
.L_x_112:
[----:B------:R-:W-:Y:S05]  /*6780*/  @!P1 BRA `(.L_x_114) ;  /* 0x0000000000409947 */ /* 0x000fea0003800000 */
[----:B------:R-:W4:Y:S01]  /*6790*/  LDCU.64 UR8, c[0x4][0x78] ;  /* 0x01000f00ff0877ac */ /* 0x000f220008000a00 */
[----:B------:R-:W-:Y:S01]  /*67a0*/  MOV R3, 0x0 ;  /* 0x0000000000037802 */ /* 0x000fe20000000f00 */
[----:B------:R-:W-:Y:S02]  /*67b0*/  HFMA2 R12, -RZ, RZ, 0, 5.9604644775390625e-08 ;  /* 0x00000001ff0c7431 */ /* 0x000fe400000001ff */
[----:B------:R-:W-:Y:S02]  /*67c0*/  IMAD.MOV.U32 R8, RZ, RZ, 0x192 ;  /* 0x00000192ff087424 */ /* 0x000fe400078e00ff */
[----:B------:R-:W-:Y:S01]  /*67d0*/  IMAD.MOV.U32 R13, RZ, RZ, RZ ;  /* 0x000000ffff0d7224 */ /* 0x000fe200078e00ff */
[----:B------:R-:W1:Y:S01]  /*67e0*/  LDCU.64 UR6, c[0x4][0x80] ;  /* 0x01001000ff0677ac */ /* 0x000e620008000a00 */
[----:B------:R-:W2:Y:S01]  /*67f0*/  LDC.64 R2, c[0x4][R3] ;  /* 0x0100000003027b82 */ /* 0x000ea20000000a00 */
[----:B------:R-:W5:Y:S01]  /*6800*/  LDCU.64 UR4, c[0x4][0x18] ;  /* 0x01000300ff0477ac */ /* 0x000f620008000a00 */
[----:B----4-:R-:W-:Y:S01]  /*6810*/  MOV R5, UR9 ;  /* 0x0000000900057c02 */ /* 0x010fe20008000f00 */
[----:B------:R-:W-:Y:S01]  /*6820*/  IMAD.U32 R4, RZ, RZ, UR8 ;  /* 0x00000008ff047e24 */ /* 0x000fe2000f8e00ff */
[----:B-1----:R-:W-:Y:S01]  /*6830*/  MOV R7, UR7 ;  /* 0x0000000700077c02 */ /* 0x002fe20008000f00 */
[----:B------:R-:W-:Y:S01]  /*6840*/  IMAD.U32 R6, RZ, RZ, UR6 ;  /* 0x00000006ff067e24 */ /* 0x000fe2000f8e00ff */
[----:B-----5:R-:W-:Y:S01]  /*6850*/  MOV R11, UR5 ;  /* 0x00000005000b7c02 */ /* 0x020fe20008000f00 */
[----:B------:R-:W-:Y:S02]  /*6860*/  IMAD.U32 R10, RZ, RZ, UR4 ;  /* 0x00000004ff0a7e24 */ /* 0x000fe4000f8e00ff */
[----:B------:R-:W-:Y:S07]  /*6870*/  LEPC R20, `(.L_x_114) ;  /* 0x000000001014794e */ /* 0x000fee0000000000 */
[----:B--23--:R-:W-:Y:S05]  /*6880*/  CALL.ABS.NOINC R2 ;  /* 0x0000000002007343 */ /* 0x00cfea0003c00000 */
.L_x_114:
[-C--:B--2---:R-:W-:Y:S01]  /*6890*/  F2FP.F16.E4M3.UNPACK_B R42, R72.reuse ;  /* 0x00000048ff2a723e */ /* 0x084fe200020006ff */
[----:B------:R-:W-:Y:S05]  /*68a0*/  WARPSYNC.ALL ;  /* 0x0000000000007948 */ /* 0x000fea0003800000 */
[----:B------:R-:W-:Y:S01]  /*68b0*/  R2UR UR4, R39 ;  /* 0x00000000270472ca */ /* 0x000fe200000e0000 */
[--C-:B------:R-:W-:Y:S01]  /*68c0*/  HADD2.F32 R40, -RZ, R42.reuse.H0_H0 ;  /* 0x2000002aff287230 */ /* 0x100fe20000004100 */
[----:B------:R-:W-:Y:S01]  /*68d0*/  F2FP.F16.E4M3.UNPACK_B R43, R72.H1 ;  /* 0x00000048ff2b723e */ /* 0x000fe200030006ff */
[----:B------:R-:W-:Y:S01]  /*68e0*/  HADD2.F32 R42, -RZ, R42.H1_H1 ;  /* 0x3000002aff2a7230 */ /* 0x000fe20000004100 */
[-C--:B------:R-:W-:Y:S01]  /*68f0*/  F2FP.F16.E4M3.UNPACK_B R45, R73.reuse ;  /* 0x00000049ff2d723e */ /* 0x080fe200020006ff */
[----:B------:R-:W-:Y:S01]  /*6900*/  BSSY.RECONVERGENT B0, `(.L_x_115) ;  /* 0x000009e000007945 */ /* 0x000fe20003800200 */
[----:B------:R-:W-:Y:S01]  /*6910*/  F2FP.F16.E4M3.UNPACK_B R47, R73.H1 ;  /* 0x00000049ff2f723e */ /* 0x000fe200030006ff */
[--C-:B------:R-:W-:Y:S01]  /*6920*/  HADD2.F32 R44, -RZ, R43.reuse.H0_H0 ;  /* 0x2000002bff2c7230 */ /* 0x100fe20000004100 */
[-C--:B------:R-:W-:Y:S01]  /*6930*/  F2FP.F16.E4M3.UNPACK_B R49, R74.reuse ;  /* 0x0000004aff31723e */ /* 0x080fe200020006ff */
[----:B------:R-:W-:Y:S01]  /*6940*/  HADD2.F32 R46, -RZ, R43.H1_H1 ;  /* 0x3000002bff2e7230 */ /* 0x000fe20000004100 */
[----:B------:R-:W-:Y:S01]  /*6950*/  F2FP.F16.E4M3.UNPACK_B R51, R74.H1 ;  /* 0x0000004aff33723e */ /* 0x000fe200030006ff */
[--C-:B------:R-:W-:Y:S01]  /*6960*/  HADD2.F32 R43, -RZ, R45.reuse.H0_H0 ;  /* 0x2000002dff2b7230 */ /* 0x100fe20000004100 */
[-C--:B------:R-:W-:Y:S01]  /*6970*/  F2FP.F16.E4M3.UNPACK_B R53, R75.reuse ;  /* 0x0000004bff35723e */ /* 0x080fe200020006ff */
[----:B-1----:R-:W3:Y:S01]  /*6980*/  LDTM.x32 R4, tmem[UR4] ;  /* 0x00000004000479ee */ /* 0x002ee200082c0000 */
[----:B------:R-:W-:Y:S01]  /*6990*/  F2FP.F16.E4M3.UNPACK_B R55, R75.H1 ;  /* 0x0000004bff37723e */ /* 0x000fe200030006ff */
[----:B------:R-:W-:Y:S01]  /*69a0*/  HADD2.F32 R48, -RZ, R45.H1_H1 ;  /* 0x3000002dff307230 */ /* 0x000fe20000004100 */
[-C--:B------:R-:W-:Y:S01]  /*69b0*/  F2FP.F16.E4M3.UNPACK_B R57, R76.reuse ;  /* 0x0000004cff39723e */ /* 0x080fe200020006ff */
[----:B------:R-:W-:Y:S01]  /*69c0*/  HADD2.F32 R52, -RZ, R49.H1_H1 ;  /* 0x30000031ff347230 */ /* 0x000fe20000004100 */
[----:B------:R-:W-:Y:S01]  /*69d0*/  IADD3 R112, PT, PT, R84, UR43, RZ ;  /* 0x0000002b54707c10 */ /* 0x000fe2000fffe0ff */
[----:B------:R-:W-:Y:S01]  /*69e0*/  HADD2.F32 R56, -RZ, R53.H1_H1 ;  /* 0x30000035ff387230 */ /* 0x000fe20000004100 */
[----:B------:R-:W-:Y:S01]  /*69f0*/  MOV R101, 0x10 ;  /* 0x0000001000657802 */ /* 0x000fe20000000f00 */
[----:B------:R-:W-:Y:S01]  /*6a00*/  HADD2.F32 R60, -RZ, R57.H1_H1 ;  /* 0x30000039ff3c7230 */ /* 0x000fe20000004100 */
[----:B------:R-:W-:Y:S01]  /*6a10*/  LOP3.LUT P5, RZ, R85, 0x80, RZ, 0xc0, !PT ;  /* 0x0000008055ff7812 */ /* 0x000fe200078ac0ff */
[--C-:B------:R-:W-:Y:S01]  /*6a20*/  HADD2.F32 R45, -RZ, R47.reuse.H0_H0 ;  /* 0x2000002fff2d7230 */ /* 0x100fe20000004100 */
[----:B------:R-:W-:Y:S01]  /*6a30*/  F2FP.F16.E4M3.UNPACK_B R59, R76.H1 ;  /* 0x0000004cff3b723e */ /* 0x000fe200030006ff */
[----:B------:R-:W-:Y:S01]  /*6a40*/  HADD2.F32 R50, -RZ, R47.H1_H1 ;  /* 0x3000002fff327230 */ /* 0x000fe20000004100 */
[----:B------:R-:W-:Y:S01]  /*6a50*/  SEL R101, R101, 0xfffffff0, !P5 ;  /* 0xfffffff065657807 */ /* 0x000fe20006800000 */
[----:B------:R-:W-:Y:S01]  /*6a60*/  HADD2.F32 R47, -RZ, R49.H0_H0 ;  /* 0x20000031ff2f7230 */ /* 0x000fe20000004100 */
[-C--:B------:R-:W-:Y:S01]  /*6a70*/  F2FP.F16.E4M3.UNPACK_B R61, R77.reuse ;  /* 0x0000004dff3d723e */ /* 0x080fe200020006ff */
[--C-:B------:R-:W-:Y:S01]  /*6a80*/  HADD2.F32 R49, -RZ, R51.reuse.H0_H0 ;  /* 0x20000033ff317230 */ /* 0x100fe20000004100 */
[----:B------:R-:W-:Y:S01]  /*6a90*/  F2FP.F16.E4M3.UNPACK_B R63, R77.H1 ;  /* 0x0000004dff3f723e */ /* 0x000fe200030006ff */
[----:B------:R-:W-:Y:S01]  /*6aa0*/  HADD2.F32 R54, -RZ, R51.H1_H1 ;  /* 0x30000033ff367230 */ /* 0x000fe20000004100 */
[-C--:B------:R-:W-:Y:S01]  /*6ab0*/  F2FP.F16.E4M3.UNPACK_B R65, R78.reuse ;  /* 0x0000004eff41723e */ /* 0x080fe200020006ff */
[----:B------:R-:W-:Y:S01]  /*6ac0*/  HADD2.F32 R51, -RZ, R53.H0_H0 ;  /* 0x20000035ff337230 */ /* 0x000fe20000004100 */
[----:B------:R-:W-:Y:S01]  /*6ad0*/  F2FP.F16.E4M3.UNPACK_B R67, R78.H1 ;  /* 0x0000004eff43723e */ /* 0x000fe200030006ff */
[----:B------:R-:W-:Y:S01]  /*6ae0*/  HADD2.F32 R64, -RZ, R61.H1_H1 ;  /* 0x3000003dff407230 */ /* 0x000fe20000004100 */
[----:B------:R-:W-:Y:S01]  /*6af0*/  ISETP.NE.AND P0, PT, R97, RZ, PT ;  /* 0x000000ff6100720c */ /* 0x000fe20003f05270 */
[C---:B---3--:R-:W-:Y:S01]  /*6b00*/  FMUL R0, R38.reuse, R4 ;  /* 0x0000000426007220 */ /* 0x048fe20000400000 */
[C---:B------:R-:W-:Y:S01]  /*6b10*/  FMUL R2, R38.reuse, R5 ;  /* 0x0000000526027220 */ /* 0x040fe20000400000 */
[C---:B------:R-:W-:Y:S01]  /*6b20*/  FMUL R4, R38.reuse, R8 ;  /* 0x0000000826047220 */ /* 0x040fe20000400000 */
[C---:B------:R-:W-:Y:S01]  /*6b30*/  FMUL R5, R38.reuse, R9 ;  /* 0x0000000926057220 */ /* 0x040fe20000400000 */
[C---:B------:R-:W-:Y:S01]  /*6b40*/  FFMA R0, R41.reuse, R40, R0 ;  /* 0x0000002829007223 */ /* 0x040fe20000000000 */
[C---:B------:R-:W-:Y:S01]  /*6b50*/  FFMA R2, R41.reuse, R42, R2 ;  /* 0x0000002a29027223 */ /* 0x040fe20000000002 */
[C---:B------:R-:W-:Y:S01]  /*6b60*/  FMUL R8, R38.reuse, R12 ;  /* 0x0000000c26087220 */ /* 0x040fe20000400000 */
[C---:B------:R-:W-:Y:S01]  /*6b70*/  FMUL R9, R38.reuse, R13 ;  /* 0x0000000d26097220 */ /* 0x040fe20000400000 */
[C---:B------:R-:W-:Y:S01]  /*6b80*/  FMUL R12, R38.reuse, R16 ;  /* 0x00000010260c7220 */ /* 0x040fe20000400000 */
[C---:B------:R-:W-:Y:S01]  /*6b90*/  FMUL R13, R38.reuse, R17 ;  /* 0x00000011260d7220 */ /* 0x040fe20000400000 */
[C---:B------:R-:W-:Y:S01]  /*6ba0*/  FMUL R16, R38.reuse, R20 ;  /* 0x0000001426107220 */ /* 0x040fe20000400000 */
[C---:B------:R-:W-:Y:S01]  /*6bb0*/  FMUL R17, R38.reuse, R21 ;  /* 0x0000001526117220 */ /* 0x040fe20000400000 */
[C---:B------:R-:W-:Y:S01]  /*6bc0*/  FMUL R20, R38.reuse, R24 ;  /* 0x0000001826147220 */ /* 0x040fe20000400000 */
[C---:B------:R-:W-:Y:S01]  /*6bd0*/  FMUL R21, R38.reuse, R25 ;  /* 0x0000001926157220 */ /* 0x040fe20000400000 */
[----:B------:R-:W-:Y:S02]  /*6be0*/  HADD2.F32 R68, -RZ, R65.H1_H1 ;  /* 0x30000041ff447230 */ /* 0x000fe40000004100 */
[C---:B------:R-:W-:Y:S01]  /*6bf0*/  FMUL R24, R38.reuse, R28 ;  /* 0x0000001c26187220 */ /* 0x040fe20000400000 */
[C---:B------:R-:W-:Y:S01]  /*6c00*/  FMUL R25, R38.reuse, R29 ;  /* 0x0000001d26197220 */ /* 0x040fe20000400000 */
[C---:B------:R-:W-:Y:S01]  /*6c10*/  FMUL R28, R38.reuse, R32 ;  /* 0x00000020261c7220 */ /* 0x040fe20000400000 */
[C---:B------:R-:W-:Y:S01]  /*6c20*/  FMUL R29, R38.reuse, R33 ;  /* 0x00000021261d7220 */ /* 0x040fe20000400000 */
[C---:B------:R-:W-:Y:S01]  /*6c30*/  FMUL R3, R38.reuse, R6 ;  /* 0x0000000626037220 */ /* 0x040fe20000400000 */
[C---:B------:R-:W-:Y:S01]  /*6c40*/  FMUL R7, R38.reuse, R7 ;  /* 0x0000000726077220 */ /* 0x040fe20000400000 */
[----:B------:R-:W-:Y:S01]  /*6c50*/  FMUL R6, R38, R10 ;  /* 0x0000000a26067220 */ /* 0x000fe20000400000 */
[-C--:B------:R-:W-:Y:S01]  /*6c60*/  F2FP.F16.E4M3.UNPACK_B R40, R79.reuse ;  /* 0x0000004fff28723e */ /* 0x080fe200020006ff */
[C---:B------:R-:W-:Y:S01]  /*6c70*/  FFMA R3, R41.reuse, R44, R3 ;  /* 0x0000002c29037223 */ /* 0x040fe20000000003 */
[C---:B------:R-:W-:Y:S01]  /*6c80*/  FFMA R7, R41.reuse, R46, R7 ;  /* 0x0000002e29077223 */ /* 0x040fe20000000007 */
[----:B------:R-:W-:Y:S01]  /*6c90*/  F2FP.F16.E4M3.UNPACK_B R42, R79.H1 ;  /* 0x0000004fff2a723e */ /* 0x000fe200030006ff */
[C---:B------:R-:W-:Y:S01]  /*6ca0*/  FFMA R4, R41.reuse, R43, R4 ;  /* 0x0000002b29047223 */ /* 0x040fe20000000004 */
[C---:B------:R-:W-:Y:S01]  /*6cb0*/  FFMA R5, R41.reuse, R48, R5 ;  /* 0x0000003029057223 */ /* 0x040fe20000000005 */
[----:B------:R-:W-:Y:S01]  /*6cc0*/  ISETP.NE.AND P6, PT, R102, RZ, PT ;  /* 0x000000ff6600720c */ /* 0x000fe20003fc5270 */
[----:B------:R-:W-:Y:S01]  /*6cd0*/  FFMA R6, R41, R45, R6 ;  /* 0x0000002d29067223 */ /* 0x000fe20000000006 */
[----:B------:R-:W-:Y:S01]  /*6ce0*/  F2FP.SATFINITE.E4M3.F32.PACK_AB_MERGE_C R99, R7, R3, RZ ;  /* 0x000000030763723e */ /* 0x000fe200048070ff */
[C---:B------:R-:W-:Y:S01]  /*6cf0*/  FMUL R11, R38.reuse, R11 ;  /* 0x0000000b260b7220 */ /* 0x040fe20000400000 */
[C---:B------:R-:W-:Y:S01]  /*6d00*/  FMUL R10, R38.reuse, R14 ;  /* 0x0000000e260a7220 */ /* 0x040fe20000400000 */
[----:B------:R-:W-:Y:S01]  /*6d10*/  FMUL R15, R38, R15 ;  /* 0x0000000f260f7220 */ /* 0x000fe20000400000 */
[----:B------:R-:W-:Y:S01]  /*6d20*/  F2FP.SATFINITE.E4M3.F32.PACK_AB_MERGE_C R104, R2, R0, R99 ;  /* 0x000000000268723e */ /* 0x000fe20004807063 */
[C---:B------:R-:W-:Y:S01]  /*6d30*/  FFMA R11, R41.reuse, R50, R11 ;  /* 0x00000032290b7223 */ /* 0x040fe2000000000b */
[----:B------:R-:W-:Y:S01]  /*6d40*/  IADD3 R99, PT, PT, R112, R101, RZ ;  /* 0x0000006570637210 */ /* 0x000fe20007ffe0ff */
[C---:B------:R-:W-:Y:S01]  /*6d50*/  FFMA R8, R41.reuse, R47, R8 ;  /* 0x0000002f29087223 */ /* 0x040fe20000000008 */
[----:B------:R-:W-:Y:S01]  /*6d60*/  FFMA R9, R41, R52, R9 ;  /* 0x0000003429097223 */ /* 0x000fe20000000009 */
[--C-:B------:R-:W-:Y:S01]  /*6d70*/  HADD2.F32 R53, -RZ, R55.reuse.H0_H0 ;  /* 0x20000037ff357230 */ /* 0x100fe20000004100 */
[----:B------:R-:W-:Y:S01]  /*6d80*/  F2FP.SATFINITE.E4M3.F32.PACK_AB_MERGE_C R105, R11, R6, RZ ;  /* 0x000000060b69723e */ /* 0x000fe200048070ff */
[C---:B------:R-:W-:Y:S01]  /*6d90*/  FFMA R10, R41.reuse, R49, R10 ;  /* 0x00000031290a7223 */ /* 0x040fe2000000000a */
[C---:B------:R-:W-:Y:S01]  /*6da0*/  FFMA R15, R41.reuse, R54, R15 ;  /* 0x00000036290f7223 */ /* 0x040fe2000000000f */
[----:B------:R-:W-:Y:S01]  /*6db0*/  FFMA R12, R41, R51, R12 ;  /* 0x00000033290c7223 */ /* 0x000fe2000000000c */
[----:B------:R-:W-:Y:S01]  /*6dc0*/  F2FP.SATFINITE.E4M3.F32.PACK_AB_MERGE_C R105, R5, R4, R105 ;  /* 0x000000040569723e */ /* 0x000fe20004807069 */
[----:B------:R-:W-:Y:S01]  /*6dd0*/  FFMA R13, R41, R56, R13 ;  /* 0x00000038290d7223 */ /* 0x000fe2000000000d */
[----:B------:R-:W-:Y:S01]  /*6de0*/  HADD2.F32 R58, -RZ, R55.H1_H1 ;  /* 0x30000037ff3a7230 */ /* 0x000fe20000004100 */
[----:B------:R-:W-:Y:S01]  /*6df0*/  F2FP.SATFINITE.E4M3.F32.PACK_AB_MERGE_C R106, R15, R10, RZ ;  /* 0x0000000a0f6a723e */ /* 0x000fe200048070ff */
[----:B------:R-:W-:Y:S02]  /*6e00*/  HADD2.F32 R55, -RZ, R57.H0_H0 ;  /* 0x20000039ff377230 */ /* 0x000fe40000004100 */
[C---:B------:R-:W-:Y:S01]  /*6e10*/  FMUL R14, R38.reuse, R18 ;  /* 0x00000012260e7220 */ /* 0x040fe20000400000 */
[C---:B------:R-:W-:Y:S01]  /*6e20*/  FMUL R19, R38.reuse, R19 ;  /* 0x0000001326137220 */ /* 0x040fe20000400000 */
[--C-:B------:R-:W-:Y:S02]  /*6e30*/  HADD2.F32 R57, -RZ, R59.reuse.H0_H0 ;  /* 0x2000003bff397230 */ /* 0x100fe40000004100 */
[C---:B------:R-:W-:Y:S01]  /*6e40*/  FMUL R18, R38.reuse, R22 ;  /* 0x0000001626127220 */ /* 0x040fe20000400000 */
[C---:B------:R-:W-:Y:S01]  /*6e50*/  FFMA R14, R41.reuse, R53, R14 ;  /* 0x00000035290e7223 */ /* 0x040fe2000000000e */
[----:B------:R-:W-:Y:S02]  /*6e60*/  HADD2.F32 R62, -RZ, R59.H1_H1 ;  /* 0x3000003bff3e7230 */ /* 0x000fe40000004100 */
[C---:B------:R-:W-:Y:S01]  /*6e70*/  FFMA R19, R41.reuse, R58, R19 ;  /* 0x0000003a29137223 */ /* 0x040fe20000000013 */
[----:B------:R-:W-:Y:S02]  /*6e80*/  HADD2.F32 R59, -RZ, R61.H0_H0 ;  /* 0x2000003dff3b7230 */ /* 0x000fe40000004100 */
[C---:B------:R-:W-:Y:S01]  /*6e90*/  FMUL R23, R38.reuse, R23 ;  /* 0x0000001726177220 */ /* 0x040fe20000400000 */
[C---:B------:R-:W-:Y:S01]  /*6ea0*/  FFMA R16, R41.reuse, R55, R16 ;  /* 0x0000003729107223 */ /* 0x040fe20000000010 */
[C---:B------:R-:W-:Y:S01]  /*6eb0*/  FFMA R17, R41.reuse, R60, R17 ;  /* 0x0000003c29117223 */ /* 0x040fe20000000011 */
[--C-:B------:R-:W-:Y:S02]  /*6ec0*/  HADD2.F32 R61, -RZ, R63.reuse.H0_H0 ;  /* 0x2000003fff3d7230 */ /* 0x100fe40000004100 */
[C---:B------:R-:W-:Y:S01]  /*6ed0*/  FFMA R18, R41.reuse, R57, R18 ;  /* 0x0000003929127223 */ /* 0x040fe20000000012 */
[----:B------:R-:W-:Y:S02]  /*6ee0*/  HADD2.F32 R66, -RZ, R63.H1_H1 ;  /* 0x3000003fff427230 */ /* 0x000fe40000004100 */
[C---:B------:R-:W-:Y:S01]  /*6ef0*/  FMUL R22, R38.reuse, R26 ;  /* 0x0000001a26167220 */ /* 0x040fe20000400000 */
[----:B------:R-:W-:Y:S02]  /*6f00*/  HADD2.F32 R63, -RZ, R65.H0_H0 ;  /* 0x20000041ff3f7230 */ /* 0x000fe40000004100 */
[C---:B------:R-:W-:Y:S01]  /*6f10*/  FFMA R23, R41.reuse, R62, R23 ;  /* 0x0000003e29177223 */ /* 0x040fe20000000017 */
[C---:B------:R-:W-:Y:S01]  /*6f20*/  FMUL R27, R38.reuse, R27 ;  /* 0x0000001b261b7220 */ /* 0x040fe20000400000 */
[C---:B------:R-:W-:Y:S01]  /*6f30*/  FFMA R20, R41.reuse, R59, R20 ;  /* 0x0000003b29147223 */ /* 0x040fe20000000014 */
[C---:B------:R-:W-:Y:S01]  /*6f40*/  FFMA R21, R41.reuse, R64, R21 ;  /* 0x0000004029157223 */ /* 0x040fe20000000015 */
[--C-:B------:R-:W-:Y:S02]  /*6f50*/  HADD2.F32 R65, -RZ, R67.reuse.H0_H0 ;  /* 0x20000043ff417230 */ /* 0x100fe40000004100 */
[C---:B------:R-:W-:Y:S01]  /*6f60*/  FFMA R22, R41.reuse, R61, R22 ;  /* 0x0000003d29167223 */ /* 0x040fe20000000016 */
[----:B------:R-:W-:Y:S02]  /*6f70*/  HADD2.F32 R70, -RZ, R67.H1_H1 ;  /* 0x30000043ff467230 */ /* 0x000fe40000004100 */
[C---:B------:R-:W-:Y:S01]  /*6f80*/  FMUL R26, R38.reuse, R30 ;  /* 0x0000001e261a7220 */ /* 0x040fe20000400000 */
[--C-:B------:R-:W-:Y:S02]  /*6f90*/  HADD2.F32 R67, -RZ, R40.reuse.H0_H0 ;  /* 0x20000028ff437230 */ /* 0x100fe40000004100 */
[C---:B------:R-:W-:Y:S01]  /*6fa0*/  FFMA R27, R41.reuse, R66, R27 ;  /* 0x00000042291b7223 */ /* 0x040fe2000000001b */
[C---:B------:R-:W-:Y:S01]  /*6fb0*/  FMUL R31, R38.reuse, R31 ;  /* 0x0000001f261f7220 */ /* 0x040fe20000400000 */
[C---:B------:R-:W-:Y:S01]  /*6fc0*/  FFMA R24, R41.reuse, R63, R24 ;  /* 0x0000003f29187223 */ /* 0x040fe20000000018 */
[----:B------:R-:W-:Y:S02]  /*6fd0*/  HADD2.F32 R40, -RZ, R40.H1_H1 ;  /* 0x30000028ff287230 */ /* 0x000fe40000004100 */
[C---:B------:R-:W-:Y:S01]  /*6fe0*/  FFMA R25, R41.reuse, R68, R25 ;  /* 0x0000004429197223 */ /* 0x040fe20000000019 */
[--C-:B------:R-:W-:Y:S02]  /*6ff0*/  HADD2.F32 R69, -RZ, R42.reuse.H0_H0 ;  /* 0x2000002aff457230 */ /* 0x100fe40000004100 */
[C---:B------:R-:W-:Y:S01]  /*7000*/  FFMA R26, R41.reuse, R65, R26 ;  /* 0x00000041291a7223 */ /* 0x040fe2000000001a */
[----:B------:R-:W-:Y:S02]  /*7010*/  HADD2.F32 R42, -RZ, R42.H1_H1 ;  /* 0x3000002aff2a7230 */ /* 0x000fe40000004100 */
[C---:B------:R-:W-:Y:S01]  /*7020*/  FMUL R30, R38.reuse, R34 ;  /* 0x00000022261e7220 */ /* 0x040fe20000400000 */
[----:B------:R-:W-:Y:S01]  /*7030*/  FFMA R31, R41, R70, R31 ;  /* 0x00000046291f7223 */ /* 0x000fe2000000001f */
[----:B------:R-:W-:Y:S01]  /*7040*/  FMUL R35, R38, R35 ;  /* 0x0000002326237220 */ /* 0x000fe20000400000 */
[----:B------:R-:W-:Y:S01]  /*7050*/  F2FP.SATFINITE.E4M3.F32.PACK_AB_MERGE_C R107, R19, R14, RZ ;  /* 0x0000000e136b723e */ /* 0x000fe200048070ff */
[C---:B------:R-:W-:Y:S01]  /*7060*/  FFMA R28, R41.reuse, R67, R28 ;  /* 0x00000043291c7223 */ /* 0x040fe2000000001c */
[C---:B------:R-:W-:Y:S01]  /*7070*/  FFMA R29, R41.reuse, R40, R29 ;  /* 0x00000028291d7223 */ /* 0x040fe2000000001d */
[C---:B------:R-:W-:Y:S01]  /*7080*/  FFMA R30, R41.reuse, R69, R30 ;  /* 0x00000045291e7223 */ /* 0x040fe2000000001e */
[----:B------:R-:W-:Y:S01]  /*7090*/  FFMA R35, R41, R42, R35 ;  /* 0x0000002a29237223 */ /* 0x000fe20000000023 */
[----:B------:R-:W-:Y:S02]  /*70a0*/  F2FP.SATFINITE.E4M3.F32.PACK_AB_MERGE_C R106, R9, R8, R106 ;  /* 0x00000008096a723e */ /* 0x000fe4000480706a */
[----:B------:R-:W-:Y:S02]  /*70b0*/  F2FP.SATFINITE.E4M3.F32.PACK_AB_MERGE_C R107, R13, R12, R107 ;  /* 0x0000000c0d6b723e */ /* 0x000fe4000480706b */
[----:B------:R-:W-:Y:S02]  /*70c0*/  F2FP.SATFINITE.E4M3.F32.PACK_AB_MERGE_C R108, R23, R18, RZ ;  /* 0x00000012176c723e */ /* 0x000fe400048070ff */
[----:B------:R-:W-:Y:S01]  /*70d0*/  F2FP.SATFINITE.E4M3.F32.PACK_AB_MERGE_C R109, R27, R22, RZ ;  /* 0x000000161b6d723e */ /* 0x000fe200048070ff */
[----:B------:R1:W-:Y:S01]  /*70e0*/  STS.128 [R84+UR43+0x4200], R104 ;  /* 0x0042006854007988 */ /* 0x0003e20008000c2b */
[----:B------:R-:W-:Y:S02]  /*70f0*/  F2FP.SATFINITE.E4M3.F32.PACK_AB_MERGE_C R103, R31, R26, RZ ;  /* 0x0000001a1f67723e */ /* 0x000fe400048070ff */
[----:B------:R-:W-:Y:S02]  /*7100*/  F2FP.SATFINITE.E4M3.F32.PACK_AB_MERGE_C R113, R35, R30, RZ ;  /* 0x0000001e2371723e */ /* 0x000fe400048070ff */
[----:B------:R-:W-:Y:S02]  /*7110*/  F2FP.SATFINITE.E4M3.F32.PACK_AB_MERGE_C R108, R17, R16, R108 ;  /* 0x00000010116c723e */ /* 0x000fe4000480706c */
[----:B------:R-:W-:Y:S02]  /*7120*/  F2FP.SATFINITE.E4M3.F32.PACK_AB_MERGE_C R109, R21, R20, R109 ;  /* 0x00000014156d723e */ /* 0x000fe4000480706d */
[----:B------:R-:W-:Y:S02]  /*7130*/  F2FP.SATFINITE.E4M3.F32.PACK_AB_MERGE_C R110, R25, R24, R103 ;  /* 0x00000018196e723e */ /* 0x000fe40004807067 */
[----:B------:R-:W-:Y:S02]  /*7140*/  F2FP.SATFINITE.E4M3.F32.PACK_AB_MERGE_C R111, R29, R28, R113 ;  /* 0x0000001c1d6f723e */ /* 0x000fe40004807071 */
[----:B------:R-:W-:Y:S02]  /*7150*/  LEA R103, R93, UR43, 0x3 ;  /* 0x0000002b5d677c11 */ /* 0x000fe4000f8e18ff */
[----:B------:R-:W-:Y:S01]  /*7160*/  @P6 SHF.L.U32 R112, R92, 0x1f, RZ ;  /* 0x0000001f5c706819 */ /* 0x000fe200000006ff */
[----:B------:R1:W-:Y:S01]  /*7170*/  STS.128 [R99+0x4200], R108 ;  /* 0x0042006c63007388 */ /* 0x0003e20000000c00 */
[----:B------:R-:W-:Y:S01]  /*7180*/  @!PT LDS RZ, [RZ] ;  /* 0x00000000fffff984 */ /* 0x000fe20000000800 */
[----:B------:R-:W-:Y:S01]  /*7190*/  @!PT LDS RZ, [RZ] ;  /* 0x00000000fffff984 */ /* 0x000fe20000000800 */
[----:B------:R-:W-:Y:S01]  /*71a0*/  @!PT LDS RZ, [RZ] ;  /* 0x00000000fffff984 */ /* 0x000fe20000000800 */
[----:B------:R-:W-:Y:S01]  /*71b0*/  @!PT LDS RZ, [RZ] ;  /* 0x00000000fffff984 */ /* 0x000fe20000000800 */
[----:B------:R2:W-:Y:S07]  /*71c0*/  MEMBAR.ALL.CTA ;  /* 0x0000000000007992 */ /* 0x0005ee0000008000 */
[----:B--2---:R-:W2:Y:S02]  /*71d0*/  FENCE.VIEW.ASYNC.S ;  /* 0x00000000000073c6 */ /* 0x004ea40000000000 */
[----:B--2---:R-:W-:Y:S06]  /*71e0*/  BAR.SYNC.DEFER_BLOCKING 0x1, 0x80 ;  /* 0x0042000000007b1d */ /* 0x004fec0000010000 */
[----:B------:R-:W-:Y:S05]  /*71f0*/  @P0 BRA `(.L_x_116) ;  /* 0x0000000000380947 */ /* 0x000fea0003800000 */
[----:B------:R-:W-:Y:S01]  /*7200*/  UIADD3 UR4, UPT, UPT, UR43, 0x4200, URZ ;  /* 0x000042002b047890 */ /* 0x000fe2000fffe0ff */
[----:B------:R-:W-:Y:S01]  /*7210*/  UMOV UR51, UR36 ;  /* 0x0000002400337c82 */ /* 0x000fe20008000000 */
[----:B------:R-:W-:Y:S02]  /*7220*/  UIADD3 UR9, UPT, UPT, UR49, 0x80, URZ ;  /* 0x0000008031097890 */ /* 0x000fe4000fffe0ff */
[----:B------:R-:W-:Y:S02]  /*7230*/  UIADD3 UR8, UPT, UPT, UR43, 0x4a00, URZ ;  /* 0x00004a002b087890 */ /* 0x000fe4000fffe0ff */
[----:B------:R-:W-:Y:S01]  /*7240*/  MOV R96, UR4 ;  /* 0x0000000400607c02 */ /* 0x000fe20008000f00 */
[----:B------:R-:W-:Y:S01]  /*7250*/  UIADD3 UR4, UP0, UPT, UR62, 0x680, URZ ;  /* 0x000006803e047890 */ /* 0x000fe2000ff1e0ff */
[----:B------:R-:W-:Y:S02]  /*7260*/  UMOV UR10, UR50 ;  /* 0x00000032000a7c82 */ /* 0x000fe40008000000 */
[----:B------:R-:W-:Y:S01]  /*7270*/  R2UR UR48, R96 ;  /* 0x00000000603072ca */ /* 0x000fe200000e0000 */
[----:B------:R-:W-:Y:S01]  /*7280*/  UIADD3.X UR5, UPT, UPT, URZ, UR63, URZ, UP0, !UPT ;  /* 0x0000003fff057290 */ /* 0x000fe200087fe4ff */
[----:B------:R-:W-:Y:S11]  /*7290*/  UMOV UR11, UR36 ;  /* 0x00000024000b7c82 */ /* 0x000ff60008000000 */
[----:B------:R2:W-:Y:S01]  /*72a0*/  UTMASTG.3D [UR48], [UR4] ;  /* 0x00000030040073b5 */ /* 0x0005e20008010000 */
[----:B------:R2:W-:Y:S01]  /*72b0*/  UTMASTG.3D [UR8], [UR4] ;  /* 0x00000008040073b5 */ /* 0x0005e20008010000 */
[----:B------:R0:W-:Y:S01]  /*72c0*/  UTMACMDFLUSH ;  /* 0x00000000000079b7 */ /* 0x0001e20000000000 */
[----:B--2---:R-:W-:Y:S04]  /*72d0*/  DEPBAR.LE SB0, 0x1 ;  /* 0x000080400000791a */ /* 0x004fe80000000000 */
.L_x_116:
[----:B------:R-:W-:Y:S05]  /*72e0*/  BSYNC.RECONVERGENT B0 ;  /* 0x0000000000007941 */ /* 0x000fea0003800200 */
.L_x_115:
[----:B------:R-:W-:Y:S06]  /*72f0*/  BAR.SYNC.DEFER_BLOCKING 0x1, 0x80 ;  /* 0x0042000000007b1d */ /* 0x000fec0000010000 */
[----:B------:R-:W2:Y:S01]  /*7300*/  @P6 SYNCS.PHASECHK.TRANS64.TRYWAIT P0, [R103+URZ+0x30], R112 ;  /* 0x00003070670065a7 */ /* 0x000ea200080011ff */
[----:B------:R-:W-:Y:S01]  /*7310*/  BSSY B1, `(.L_x_117) ;  /* 0x0000020000017945 */ /* 0x000fe20003800000 */
[----:B--2---:R-:W-:Y:S03]  /*7320*/  @P6 SEL R71, RZ, 0x1, !P0 ;  /* 0x00000001ff476807 */ /* 0x004fe60004000000 */
[----:B------:R-:W-:Y:S05]  /*7330*/  @!P6 BRA `(.L_x_118) ;  /* 0x000000000074e947 */ /* 0x000fea0003800000 */
[----:B------:R-:W-:Y:S01]  /*7340*/  ISETP.NE.AND P1, PT, R100, RZ, PT ;  /* 0x000000ff6400720c */ /* 0x000fe20003f25270 */
[----:B------:R-:W2:Y:S01]  /*7350*/  S2R R0, SR_CgaCtaId ;  /* 0x0000000000007919 */ /* 0x000ea20000008800 */
[----:B------:R-:W-:Y:S01]  /*7360*/  ISETP.NE.AND P0, PT, R71, RZ, PT ;  /* 0x000000ff4700720c */ /* 0x000fe20003f05270 */
[----:B------:R-:W-:Y:S10]  /*7370*/  BSSY B0, `(.L_x_119) ;  /* 0x0000008000007945 */ /* 0x000ff40003800000 */
[----:B------:R-:W-:Y:S05]  /*7380*/  @P1 IMAD R2, R93, 0x1000, R84 ;  /* 0x000010005d021824 */ /* 0x000fea00078e0254 */
[----:B------:R-:W-:Y:S05]  /*7390*/  @P1 IADD3 R4, PT, PT, R2, UR43, RZ ;  /* 0x0000002b02041c10 */ /* 0x000fea000fffe0ff */
[----:B------:R-:W-:Y:S01]  /*73a0*/  @P1 IMAD.IADD R3, R4, 0x1, R101 ;  /* 0x0000000104031824 */ /* 0x000fe200078e0265 */
[----:B------:R-:W-:Y:S06]  /*73b0*/  @P0 BRA `(.L_x_120) ;  /* 0x00000000000c0947 */ /* 0x000fec0003800000 */
[----:B------:R-:W-:Y:S04]  /*73c0*/  SHF.L.U32 R4, R92, 0x1f, RZ ;  /* 0x0000001f5c047819 */ /* 0x000fe800000006ff */
[----:B------:R-:W3:Y:S02]  /*73d0*/  SYNCS.PHASECHK.TRANS64.TRYWAIT P0, [R103+URZ+0x30], R4 ;  /* 0x00003004670075a7 */ /* 0x000ee400080011ff */
[----:B---3--:R-:W-:Y:S05]  /*73e0*/  @!P0 BRA `(.L_x_121) ;  /* 0x0000003400208947 */ /* 0x008fea0003800000 */
.L_x_120:
[----:B------:R-:W-:Y:S05]  /*73f0*/  BSYNC B0 ;  /* 0x0000000000007941 */ /* 0x000fea0003800000 */
.L_x_119:
[----:B------:R-:W-:Y:S01]  /*7400*/  ISETP.NE.AND P0, PT, R100, RZ, PT ;  /* 0x000000ff6400720c */ /* 0x000fe20003f05270 */
[----:B---3--:R-:W-:Y:S02]  /*7410*/  VIADD R103, R103, 0x50 ;  /* 0x0000005067677836 */ /* 0x008fe40000000000 */
[----:B------:R-:W-:Y:S03]  /*7420*/  VIADD R93, R93, 0x1 ;  /* 0x000000015d5d7836 */ /* 0x000fe60000000000 */
[----:B--2---:R-:W-:Y:S07]  /*7430*/  PRMT R0, R0, 0x654, R103 ;  /* 0x0000065400007816 */ /* 0x004fee0000000067 */
[----:B------:R2:W3:Y:S04]  /*7440*/  @P0 LDS.128 R72, [R2+UR43+0x200] ;  /* 0x0002002b02480984 */ /* 0x0004e80008000c00 */
[----:B------:R2:W4:Y:S01]  /*7450*/  @P0 LDS.128 R76, [R3+0x200] ;  /* 0x00020000034c0984 */ /* 0x0005220000000c00 */
        /* <DEDUP_REMOVED lines=11> */
.L_x_118:
[----:B------:R-:W-:Y:S05]  /*7510*/  BSYNC B1 ;  /* 0x0000000000017941 */ /* 0x000fea0003800000 */
.L_x_117:
[----:B--2---:R-:W-:Y:S05]  /*7520*/  VIADD R0, R39, 0x20 ;  /* 0x0000002027007836 */ /* 0x004fea0000000000 */
[----:B------:R-:W-:Y:S04]  /*7530*/  SHF.R.U32.HI R0, RZ, 0x15, R0 ;  /* 0x00000015ff007819 */ /* 0x000fe80000011600 */
[----:B------:R-:W-:Y:S11]  /*7540*/  LOP3.LUT P0, RZ, R0, 0x3, R87, 0x48, !PT ;  /* 0x0000000300ff7812 */ /* 0x000ff60007804857 */
[----:B------:R-:W-:Y:S02]  /*7550*/  @!UPT UIADD3 URZ, UPT, UPT, URZ, URZ, URZ ;  /* 0x000000fffffff290 */ /* 0x000fe4000fffe0ff */
[----:B------:R-:W-:Y:S05]  /*7560*/  @!P0 BRA `(.L_x_122) ;  /* 0x0000000000408947 */ /* 0x000fea0003800000 */
[----:B------:R-:W2:Y:S01]  /*7570*/  LDCU.64 UR8, c[0x4][0x78] ;  /* 0x01000f00ff0877ac */ /* 0x000ea20008000a00 */
[----:B------:R-:W-:Y:S01]  /*7580*/  MOV R3, 0x0 ;  /* 0x0000000000037802 */ /* 0x000fe20000000f00 */
[----:B------:R-:W-:Y:S02]  /*7590*/  HFMA2 R12, -RZ, RZ, 0, 5.9604644775390625e-08 ;  /* 0x00000001ff0c7431 */ /* 0x000fe400000001ff */
[----:B------:R-:W-:Y:S02]  /*75a0*/  IMAD.MOV.U32 R8, RZ, RZ, 0x192 ;  /* 0x00000192ff087424 */ /* 0x000fe400078e00ff */
[----:B------:R-:W-:Y:S01]  /*75b0*/  IMAD.MOV.U32 R13, RZ, RZ, RZ ;  /* 0x000000ffff0d7224 */ /* 0x000fe200078e00ff */
[----:B------:R-:W5:Y:S01]  /*75c0*/  LDCU.64 UR6, c[0x4][0x80] ;  /* 0x01001000ff0677ac */ /* 0x000f620008000a00 */
[----:B------:R-:W1:Y:S01]  /*75d0*/  LDC.64 R2, c[0x4][R3] ;  /* 0x0100000003027b82 */ /* 0x000e620000000a00 */
[----:B------:R-:W3:Y:S01]  /*75e0*/  LDCU.64 UR4, c[0x4][0x18] ;  /* 0x01000300ff0477ac */ /* 0x000ee20008000a00 */
[----:B--2---:R-:W-:Y:S01]  /*75f0*/  MOV R5, UR9 ;  /* 0x0000000900057c02 */ /* 0x004fe20008000f00 */
[----:B------:R-:W-:Y:S01]  /*7600*/  IMAD.U32 R4, RZ, RZ, UR8 ;  /* 0x00000008ff047e24 */ /* 0x000fe2000f8e00ff */
[----:B-----5:R-:W-:Y:S01]  /*7610*/  MOV R7, UR7 ;  /* 0x0000000700077c02 */ /* 0x020fe20008000f00 */
[----:B------:R-:W-:Y:S01]  /*7620*/  IMAD.U32 R6, RZ, RZ, UR6 ;  /* 0x00000006ff067e24 */ /* 0x000fe2000f8e00ff */
[----:B---3--:R-:W-:Y:S01]  /*7630*/  MOV R11, UR5 ;  /* 0x00000005000b7c02 */ /* 0x008fe20008000f00 */
[----:B------:R-:W-:Y:S02]  /*7640*/  IMAD.U32 R10, RZ, RZ, UR4 ;  /* 0x00000004ff0a7e24 */ /* 0x000fe4000f8e00ff */
[----:B------:R-:W-:Y:S07]  /*7650*/  LEPC R20, `(.L_x_122) ;  /* 0x000000001014794e */ /* 0x000fee0000000000 */
[----:B-1--4-:R-:W-:Y:S05]  /*7660*/  CALL.ABS.NOINC R2 ;  /* 0x0000000002007343 */ /* 0x012fea0003c00000 */
.L_x_122:
[-C--:B---3--:R-:W-:Y:S01]  /*7670*/  F2FP.F16.E4M3.UNPACK_B R42, R72.reuse ;  /* 0x00000048ff2a723e */ /* 0x088fe200020006ff */
        /* <DEDUP_REMOVED lines=13> */
[----:B------:R-:W-:Y:S01]  /*7750*/  F2FP.F16.E4M3.UNPACK_B R54, R75 ;  /* 0x0000004bff36723e */ /* 0x000fe200020006ff */
[----:B------:R-:W2:Y:S01]  /*7760*/  LDTM.x32 R4, tmem[UR4+0x20] ;  /* 0x00002004000479ee */ /* 0x000ea200082c0000 */
[----:B------:R-:W-:Y:S01]  /*7770*/  HADD2.F32 R46, -RZ, R46.H1_H1 ;  /* 0x3000002eff2e7230 */ /* 0x000fe20000004100 */
[----:B----4-:R-:W-:Y:S01]  /*7780*/  F2FP.F16.E4M3.UNPACK_B R58, R76 ;  /* 0x0000004cff3a723e */ /* 0x010fe200020006ff */
[--C-:B------:R-:W-:Y:S01]  /*7790*/  HADD2.F32 R49, -RZ, R50.reuse.H0_H0 ;  /* 0x20000032ff317230 */ /* 0x100fe20000004100 */
[----:B------:R-:W-:Y:S01]  /*77a0*/  F2FP.F16.E4M3.UNPACK_B R62, R77 ;  /* 0x0000004dff3e723e */ /* 0x000fe200020006ff */
[----:B------:R-:W-:Y:S01]  /*77b0*/  HADD2.F32 R50, -RZ, R50.H1_H1 ;  /* 0x30000032ff327230 */ /* 0x000fe20000004100 */
[----:B------:R-:W-:Y:S01]  /*77c0*/  F2FP.F16.E4M3.UNPACK_B R66, R78 ;  /* 0x0000004eff42723e */ /* 0x000fe200020006ff */
[--C-:B------:R-:W-:Y:S01]  /*77d0*/  HADD2.F32 R53, -RZ, R54.reuse.H0_H0 ;  /* 0x20000036ff357230 */ /* 0x100fe20000004100 */
[----:B------:R-:W-:Y:S01]  /*77e0*/  F2FP.F16.E4M3.UNPACK_B R70, R79 ;  /* 0x0000004fff46723e */ /* 0x000fe200020006ff */
[----:B------:R-:W-:Y:S01]  /*77f0*/  HADD2.F32 R54, -RZ, R54.H1_H1 ;  /* 0x30000036ff367230 */ /* 0x000fe20000004100 */
[----:B------:R-:W-:Y:S01]  /*7800*/  F2FP.F16.E4M3.UNPACK_B R56, R75.H1 ;  /* 0x0000004bff38723e */ /* 0x000fe200030006ff */
[--C-:B------:R-:W-:Y:S01]  /*7810*/  HADD2.F32 R57, -RZ, R58.reuse.H0_H0 ;  /* 0x2000003aff397230 */ /* 0x100fe20000004100 */
[----:B------:R-:W-:Y:S01]  /*7820*/  F2FP.F16.E4M3.UNPACK_B R60, R76.H1 ;  /* 0x0000004cff3c723e */ /* 0x000fe200030006ff */
[----:B------:R-:W-:Y:S01]  /*7830*/  HADD2.F32 R58, -RZ, R58.H1_H1 ;  /* 0x3000003aff3a7230 */ /* 0x000fe20000004100 */
[----:B------:R-:W-:Y:S01]  /*7840*/  F2FP.F16.E4M3.UNPACK_B R64, R77.H1 ;  /* 0x0000004dff40723e */ /* 0x000fe200030006ff */
[--C-:B------:R-:W-:Y:S01]  /*7850*/  HADD2.F32 R61, -RZ, R62.reuse.H0_H0 ;  /* 0x2000003eff3d7230 */ /* 0x100fe20000004100 */
[----:B------:R-:W-:Y:S01]  /*7860*/  F2FP.F16.E4M3.UNPACK_B R68, R78.H1 ;  /* 0x0000004eff44723e */ /* 0x000fe200030006ff */
[----:B------:R-:W-:Y:S01]  /*7870*/  HADD2.F32 R62, -RZ, R62.H1_H1 ;  /* 0x3000003eff3e7230 */ /* 0x000fe20000004100 */
[----:B------:R-:W-:Y:S01]  /*7880*/  ISETP.NE.AND P0, PT, R97, RZ, PT ;  /* 0x000000ff6100720c */ /* 0x000fe20003f05270 */
[--C-:B------:R-:W-:Y:S01]  /*7890*/  HADD2.F32 R65, -RZ, R66.reuse.H0_H0 ;  /* 0x20000042ff417230 */ /* 0x100fe20000004100 */
[----:B------:R-:W-:Y:S01]  /*78a0*/  ISETP.NE.AND P6, PT, R102, RZ, PT ;  /* 0x000000ff6600720c */ /* 0x000fe20003fc5270 */
[----:B------:R-:W-:Y:S02]  /*78b0*/  HADD2.F32 R66, -RZ, R66.H1_H1 ;  /* 0x30000042ff427230 */ /* 0x000fe40000004100 */
[--C-:B------:R-:W-:Y:S02]  /*78c0*/  HADD2.F32 R69, -RZ, R70.reuse.H0_H0 ;  /* 0x20000046ff457230 */ /* 0x100fe40000004100 */
[C---:B--2---:R-:W-:Y:S01]  /*78d0*/  FMUL R0, R38.reuse, R4 ;  /* 0x0000000426007220 */ /* 0x044fe20000400000 */
        /* <DEDUP_REMOVED lines=20> */
[--C-:B------:R-:W-:Y:S02]  /*7a20*/  HADD2.F32 R47, -RZ, R48.reuse.H0_H0 ;  /* 0x20000030ff2f7230 */ /* 0x100fe40000004100 */
[C---:B------:R-:W-:Y:S01]  /*7a30*/  FMUL R6, R38.reuse, R10 ;  /* 0x0000000a26067220 */ /* 0x040fe20000400000 */
[C---:B------:R-:W-:Y:S01]  /*7a40*/  FFMA R3, R41.reuse, R42, R3 ;  /* 0x0000002a29037223 */ /* 0x040fe20000000003 */
[----:B------:R-:W-:Y:S02]  /*7a50*/  HADD2.F32 R48, -RZ, R48.H1_H1 ;  /* 0x30000030ff307230 */ /* 0x000fe40000004100 */
[C---:B------:R-:W-:Y:S01]  /*7a60*/  FFMA R7, R41.reuse, R44, R7 ;  /* 0x0000002c29077223 */ /* 0x040fe20000000007 */
[C---:B------:R-:W-:Y:S01]  /*7a70*/  FFMA R4, R41.reuse, R45, R4 ;  /* 0x0000002d29047223 */ /* 0x040fe20000000004 */
[C---:B------:R-:W-:Y:S01]  /*7a80*/  FFMA R5, R41.reuse, R46, R5 ;  /* 0x0000002e29057223 */ /* 0x040fe20000000005 */
[----:B------:R-:W-:Y:S01]  /*7a90*/  FFMA R6, R41, R47, R6 ;  /* 0x0000002f29067223 */ /* 0x000fe20000000006 */
[----:B------:R-:W-:Y:S01]  /*7aa0*/  FMUL R11, R38, R11 ;  /* 0x0000000b260b7220 */ /* 0x000fe20000400000 */
[----:B------:R-:W-:Y:S01]  /*7ab0*/  F2FP.F16.E4M3.UNPACK_B R40, R79.H1 ;  /* 0x0000004fff28723e */ /* 0x000fe200030006ff */
[--C-:B------:R-:W-:Y:S01]  /*7ac0*/  HADD2.F32 R51, -RZ, R52.reuse.H0_H0 ;  /* 0x20000034ff337230 */ /* 0x100fe20000004100 */
[----:B------:R-:W-:Y:S01]  /*7ad0*/  F2FP.SATFINITE.E4M3.F32.PACK_AB_MERGE_C R103, R7, R3, RZ ;  /* 0x000000030767723e */ /* 0x000fe200048070ff */
[C---:B------:R-:W-:Y:S01]  /*7ae0*/  FFMA R11, R41.reuse, R48, R11 ;  /* 0x00000030290b7223 */ /* 0x040fe2000000000b */
[C---:B------:R-:W-:Y:S01]  /*7af0*/  FFMA R8, R41.reuse, R49, R8 ;  /* 0x0000003129087223 */ /* 0x040fe20000000008 */
[----:B------:R-:W-:Y:S01]  /*7b00*/  FFMA R9, R41, R50, R9 ;  /* 0x0000003229097223 */ /* 0x000fe20000000009 */
[----:B-1----:R-:W-:Y:S01]  /*7b10*/  F2FP.SATFINITE.E4M3.F32.PACK_AB_MERGE_C R104, R2, R0, R103 ;  /* 0x000000000268723e */ /* 0x002fe20004807067 */
[----:B------:R-:W-:Y:S01]  /*7b20*/  HADD2.F32 R52, -RZ, R52.H1_H1 ;  /* 0x30000034ff347230 */ /* 0x000fe20000004100 */
[----:B------:R-:W-:Y:S01]  /*7b30*/  F2FP.SATFINITE.E4M3.F32.PACK_AB_MERGE_C R105, R11, R6, RZ ;  /* 0x000000060b69723e */ /* 0x000fe200048070ff */
[C---:B------:R-:W-:Y:S01]  /*7b40*/  FMUL R10, R38.reuse, R14 ;  /* 0x0000000e260a7220 */ /* 0x040fe20000400000 */
[C---:B------:R-:W-:Y:S01]  /*7b50*/  FMUL R15, R38.reuse, R15 ;  /* 0x0000000f260f7220 */ /* 0x040fe20000400000 */
[--C-:B------:R-:W-:Y:S01]  /*7b60*/  HADD2.F32 R55, -RZ, R56.reuse.H0_H0 ;  /* 0x20000038ff377230 */ /* 0x100fe20000004100 */
[----:B------:R-:W-:Y:S01]  /*7b70*/  F2FP.SATFINITE.E4M3.F32.PACK_AB_MERGE_C R105, R5, R4, R105 ;  /* 0x000000040569723e */ /* 0x000fe20004807069 */
[C---:B------:R-:W-:Y:S01]  /*7b80*/  FFMA R10, R41.reuse, R51, R10 ;  /* 0x00000033290a7223 */ /* 0x040fe2000000000a */
[C---:B------:R-:W-:Y:S01]  /*7b90*/  FFMA R15, R41.reuse, R52, R15 ;  /* 0x00000034290f7223 */ /* 0x040fe2000000000f */
[C---:B------:R-:W-:Y:S01]  /*7ba0*/  FFMA R12, R41.reuse, R53, R12 ;  /* 0x00000035290c7223 */ /* 0x040fe2000000000c */
[C---:B------:R-:W-:Y:S01]  /*7bb0*/  FFMA R13, R41.reuse, R54, R13 ;  /* 0x00000036290d7223 */ /* 0x040fe2000000000d */
[----:B------:R-:W-:Y:S02]  /*7bc0*/  HADD2.F32 R56, -RZ, R56.H1_H1 ;  /* 0x30000038ff387230 */ /* 0x000fe40000004100 */
[C---:B------:R-:W-:Y:S01]  /*7bd0*/  FMUL R14, R38.reuse, R18 ;  /* 0x00000012260e7220 */ /* 0x040fe20000400000 */
[C---:B------:R-:W-:Y:S01]  /*7be0*/  FMUL R19, R38.reuse, R19 ;  /* 0x0000001326137220 */ /* 0x040fe20000400000 */
[--C-:B------:R-:W-:Y:S02]  /*7bf0*/  HADD2.F32 R59, -RZ, R60.reuse.H0_H0 ;  /* 0x2000003cff3b7230 */ /* 0x100fe40000004100 */
[C---:B------:R-:W-:Y:S01]  /*7c00*/  FMUL R18, R38.reuse, R22 ;  /* 0x0000001626127220 */ /* 0x040fe20000400000 */
[C---:B------:R-:W-:Y:S01]  /*7c10*/  FFMA R14, R41.reuse, R55, R14 ;  /* 0x00000037290e7223 */ /* 0x040fe2000000000e */
[----:B------:R-:W-:Y:S02]  /*7c20*/  HADD2.F32 R60, -RZ, R60.H1_H1 ;  /* 0x3000003cff3c7230 */ /* 0x000fe40000004100 */
        /* <DEDUP_REMOVED lines=27> */
[----:B------:R-:W-:Y:S01]  /*7de0*/  FFMA R28, R41, R69, R28 ;  /* 0x00000045291c7223 */ /* 0x000fe2000000001c */
[----:B------:R-:W-:Y:S01]  /*7df0*/  F2FP.SATFINITE.E4M3.F32.PACK_AB_MERGE_C R107, R19, R14, RZ ;  /* 0x0000000e136b723e */ /* 0x000fe200048070ff */
        /* <DEDUP_REMOVED lines=25> */
[----:B------:R-:W-:Y:S02]  /*7f90*/  UIADD3 UR4, UP0, UPT, UR62, 0x680, URZ ;  /* 0x000006803e047890 */ /* 0x000fe4000ff1e0ff */
[----:B------:R-:W-:Y:S02]  /*7fa0*/  UIADD3 UR13, UPT, UPT, UR49, 0x20, URZ ;  /* 0x00000020310d7890 */ /* 0x000fe4000fffe0ff */
[----:B------:R-:W-:Y:S02]  /*7fb0*/  UIADD3 UR12, UPT, UPT, UR43, 0x5200, URZ ;  /* 0x000052002b0c7890 */ /* 0x000fe4000fffe0ff */
[----:B------:R-:W-:Y:S01]  /*7fc0*/  UIADD3.X UR5, UPT, UPT, URZ, UR63, URZ, UP0, !UPT ;  /* 0x0000003fff057290 */ /* 0x000fe200087fe4ff */
[----:B------:R-:W-:Y:S01]  /*7fd0*/  UMOV UR14, UR50 ;  /* 0x00000032000e7c82 */ /* 0x000fe20008000000 */
[----:B------:R-:W-:Y:S01]  /*7fe0*/  UMOV UR15, UR36 ;  /* 0x00000024000f7c82 */ /* 0x000fe20008000000 */
[----:B------:R-:W-:Y:S02]  /*7ff0*/  UIADD3 UR9, UPT, UPT, UR49, 0xa0, URZ ;  /* 0x000000a031097890 */ /* 0x000fe4000fffe0ff */
[----:B------:R-:W-:Y:S01]  /*8000*/  UIADD3 UR8, UPT, UPT, UR43, 0x5a00, URZ ;  /* 0x00005a002b087890 */ /* 0x000fe2000fffe0ff */
[----:B------:R-:W-:Y:S03]  /*8010*/  UMOV UR10, UR50 ;  /* 0x00000032000a7c82 */ /* 0x000fe60008000000 */
[----:B------:R2:W-:Y:S01]  /*8020*/  UTMASTG.3D [UR12], [UR4] ;  /* 0x0000000c040073b5 */ /* 0x0005e20008010000 */
[----:B------:R-:W-:Y:S04]  /*8030*/  UMOV UR11, UR36 ;  /* 0x00000024000b7c82 */ /* 0x000fe80008000000 */
[----:B------:R2:W-:Y:S01]  /*8040*/  UTMASTG.3D [UR8], [UR4] ;  /* 0x00000008040073b5 */ /* 0x0005e20008010000 */
[----:B------:R0:W-:Y:S01]  /*8050*/  UTMACMDFLUSH ;  /* 0x00000000000079b7 */ /* 0x0001e20000000000 */
[----:B--2---:R-:W-:Y:S04]  /*8060*/  DEPBAR.LE SB0, 0x1 ;  /* 0x000080400000791a */ /* 0x004fe80000000000 */
.L_x_124:
[----:B------:R-:W-:Y:S05]  /*8070*/  BSYNC.RECONVERGENT B0 ;  /* 0x0000000000007941 */ /* 0x000fea0003800200 */
.L_x_123:
        /* <DEDUP_REMOVED lines=16> */
.L_x_128:
[----:B------:R-:W-:Y:S05]  /*8180*/  BSYNC B0 ;  /* 0x0000000000007941 */ /* 0x000fea0003800000 */
.L_x_127:
        /* <DEDUP_REMOVED lines=17> */
.L_x_126:
[----:B------:R-:W-:Y:S05]  /*82a0*/  BSYNC B1 ;  /* 0x0000000000017941 */ /* 0x000fea0003800000 */
.L_x_125:
        /* <DEDUP_REMOVED lines=21> */
.L_x_130:
        /* <DEDUP_REMOVED lines=17> */
[----:B------:R-:W-:Y:S01]  /*8510*/  ISETP.NE.AND P6, PT, R102, RZ, PT ;  /* 0x000000ff6600720c */ /* 0x000fe20003fc5270 */
[--C-:B------:R-:W-:Y:S01]  /*8520*/  HADD2.F32 R49, -RZ, R50.reuse.H0_H0 ;  /* 0x20000032ff317230 */ /* 0x100fe20000004100 */
[----:B----4-:R-:W-:Y:S01]  /*8530*/  F2FP.F16.E4M3.UNPACK_B R58, R76 ;  /* 0x0000004cff3a723e */ /* 0x010fe200020006ff */
[----:B------:R-:W-:Y:S01]  /*8540*/  HADD2.F32 R50, -RZ, R50.H1_H1 ;  /* 0x30000032ff327230 */ /* 0x000fe20000004100 */
[----:B------:R-:W-:Y:S01]  /*8550*/  F2FP.F16.E4M3.UNPACK_B R62, R77 ;  /* 0x0000004dff3e723e */ /* 0x000fe200020006ff */
[--C-:B------:R-:W-:Y:S01]  /*8560*/  HADD2.F32 R53, -RZ, R54.reuse.H0_H0 ;  /* 0x20000036ff357230 */ /* 0x100fe20000004100 */
[----:B------:R-:W-:Y:S01]  /*8570*/  F2FP.F16.E4M3.UNPACK_B R66, R78 ;  /* 0x0000004eff42723e */ /* 0x000fe200020006ff */
[----:B------:R-:W-:Y:S01]  /*8580*/  HADD2.F32 R54, -RZ, R54.H1_H1 ;  /* 0x30000036ff367230 */ /* 0x000fe20000004100 */
[----:B------:R-:W-:Y:S01]  /*8590*/  F2FP.F16.E4M3.UNPACK_B R70, R79 ;  /* 0x0000004fff46723e */ /* 0x000fe200020006ff */
[--C-:B------:R-:W-:Y:S01]  /*85a0*/  HADD2.F32 R57, -RZ, R58.reuse.H0_H0 ;  /* 0x2000003aff397230 */ /* 0x100fe20000004100 */
[----:B------:R-:W-:Y:S01]  /*85b0*/  F2FP.F16.E4M3.UNPACK_B R56, R75.H1 ;  /* 0x0000004bff38723e */ /* 0x000fe200030006ff */
[----:B------:R-:W-:Y:S01]  /*85c0*/  HADD2.F32 R58, -RZ, R58.H1_H1 ;  /* 0x3000003aff3a7230 */ /* 0x000fe20000004100 */
[----:B------:R-:W-:Y:S01]  /*85d0*/  F2FP.F16.E4M3.UNPACK_B R60, R76.H1 ;  /* 0x0000004cff3c723e */ /* 0x000fe200030006ff */
[--C-:B------:R-:W-:Y:S01]  /*85e0*/  HADD2.F32 R61, -RZ, R62.reuse.H0_H0 ;  /* 0x2000003eff3d7230 */ /* 0x100fe20000004100 */
[----:B------:R-:W-:Y:S01]  /*85f0*/  F2FP.F16.E4M3.UNPACK_B R64, R77.H1 ;  /* 0x0000004dff40723e */ /* 0x000fe200030006ff */
[----:B------:R-:W-:Y:S01]  /*8600*/  HADD2.F32 R62, -RZ, R62.H1_H1 ;  /* 0x3000003eff3e7230 */ /* 0x000fe20000004100 */
[----:B------:R-:W-:Y:S01]  /*8610*/  F2FP.F16.E4M3.UNPACK_B R68, R78.H1 ;  /* 0x0000004eff44723e */ /* 0x000fe200030006ff */
        /* <DEDUP_REMOVED lines=112> */
[----:B------:R-:W-:Y:S02]  /*8d20*/  UIADD3 UR4, UPT, UPT, UR43, 0x4200, URZ ;  /* 0x000042002b047890 */ /* 0x000fe4000fffe0ff */
[----:B------:R-:W-:Y:S01]  /*8d30*/  UIADD3 UR9, UPT, UPT, UR49, 0x40, URZ ;  /* 0x0000004031097890 */ /* 0x000fe2000fffe0ff */
[----:B------:R-:W-:Y:S01]  /*8d40*/  UMOV UR10, UR50 ;  /* 0x00000032000a7c82 */ /* 0x000fe20008000000 */
[----:B------:R-:W-:Y:S02]  /*8d50*/  UMOV UR11, UR36 ;  /* 0x00000024000b7c82 */ /* 0x000fe40008000000 */
[----:B------:R-:W-:Y:S01]  /*8d60*/  MOV R96, UR4 ;  /* 0x0000000400607c02 */ /* 0x000fe20008000f00 */
[----:B------:R-:W-:Y:S02]  /*8d70*/  UIADD3 UR4, UP0, UPT, UR62, 0x680, URZ ;  /* 0x000006803e047890 */ /* 0x000fe4000ff1e0ff */
[----:B------:R-:W-:Y:S01]  /*8d80*/  UIADD3 UR13, UPT, UPT, UR49, 0xc0, URZ ;  /* 0x000000c0310d7890 */ /* 0x000fe2000fffe0ff */
[----:B------:R-:W-:Y:S01]  /*8d90*/  R2UR UR8, R96 ;  /* 0x00000000600872ca */ /* 0x000fe200000e0000 */
[----:B------:R-:W-:Y:S02]  /*8da0*/  UIADD3.X UR5, UPT, UPT, URZ, UR63, URZ, UP0, !UPT ;  /* 0x0000003fff057290 */ /* 0x000fe400087fe4ff */
[----:B------:R-:W-:Y:S01]  /*8db0*/  UIADD3 UR12, UPT, UPT, UR43, 0x4a00, URZ ;  /* 0x00004a002b0c7890 */ /* 0x000fe2000fffe0ff */
[----:B------:R-:W-:Y:S01]  /*8dc0*/  UMOV UR14, UR50 ;  /* 0x00000032000e7c82 */ /* 0x000fe20008000000 */
[----:B------:R-:W-:Y:S08]  /*8dd0*/  UMOV UR15, UR36 ;  /* 0x00000024000f7c82 */ /* 0x000ff00008000000 */
[----:B------:R2:W-:Y:S01]  /*8de0*/  UTMASTG.3D [UR8], [UR4] ;  /* 0x00000008040073b5 */ /* 0x0005e20008010000 */
[----:B------:R2:W-:Y:S01]  /*8df0*/  UTMASTG.3D [UR12], [UR4] ;  /* 0x0000000c040073b5 */ /* 0x0005e20008010000 */
[----:B------:R0:W-:Y:S01]  /*8e00*/  UTMACMDFLUSH ;  /* 0x00000000000079b7 */ /* 0x0001e20000000000 */
[----:B--2---:R-:W-:Y:S04]  /*8e10*/  DEPBAR.LE SB0, 0x1 ;  /* 0x000080400000791a */ /* 0x004fe80000000000 */
.L_x_132:
[----:B------:R-:W-:Y:S05]  /*8e20*/  BSYNC.RECONVERGENT B0 ;  /* 0x0000000000007941 */ /* 0x000fea0003800200 */
.L_x_131:
        /* <DEDUP_REMOVED lines=16> */
.L_x_136:
[----:B------:R-:W-:Y:S05]  /*8f30*/  BSYNC B0 ;  /* 0x0000000000007941 */ /* 0x000fea0003800000 */
.L_x_135:
        /* <DEDUP_REMOVED lines=17> */
.L_x_134:
[----:B------:R-:W-:Y:S05]  /*9050*/  BSYNC B1 ;  /* 0x0000000000017941 */ /* 0x000fea0003800000 */
.L_x_133:
        /* <DEDUP_REMOVED lines=21> */
.L_x_138:
[----:B------:R-:W-:Y:S01]  /*91b0*/  ISETP.NE.AND P0, PT, R97, RZ, PT ;  /* 0x000000ff6100720c */ /* 0x000fe20003f05270 */
[----:B------:R-:W-:Y:S05]  /*91c0*/  WARPSYNC.ALL ;  /* 0x0000000000007948 */ /* 0x000fea0003800000 */
[----:B------:R-:W-:Y:S01]  /*91d0*/  R2UR UR4, R39 ;  /* 0x00000000270472ca */ /* 0x000fe200000e0000 */
[----:B------:R-:W-:Y:S01]  /*91e0*/  BSSY.RECONVERGENT B0, `(.L_x_139) ;  /* 0x000009f000007945 */ /* 0x000fe20003800200 */
[-C--:B---3--:R-:W-:Y:S02]  /*91f0*/  F2FP.F16.E4M3.UNPACK_B R42, R72.reuse ;  /* 0x00000048ff2a723e */ /* 0x088fe400020006ff */
[----:B------:R-:W-:Y:S02]  /*9200*/  F2FP.F16.E4M3.UNPACK_B R72, R72.H1 ;  /* 0x00000048ff48723e */ /* 0x000fe400030006ff */
[-C--:B------:R-:W-:Y:S01]  /*9210*/  F2FP.F16.E4M3.UNPACK_B R46, R73.reuse ;  /* 0x00000049ff2e723e */ /* 0x080fe200020006ff */
[--C-:B------:R-:W-:Y:S01]  /*9220*/  HADD2.F32 R40, -RZ, R42.reuse.H0_H0 ;  /* 0x2000002aff287230 */ /* 0x100fe20000004100 */
[----:B------:R-:W-:Y:S01]  /*9230*/  F2FP.F16.E4M3.UNPACK_B R73, R73.H1 ;  /* 0x00000049ff49723e */ /* 0x000fe200030006ff */
[----:B------:R-:W-:Y:S01]  /*9240*/  HADD2.F32 R42, -RZ, R42.H1_H1 ;  /* 0x3000002aff2a7230 */ /* 0x000fe20000004100 */
[-C--:B------:R-:W-:Y:S01]  /*9250*/  F2FP.F16.E4M3.UNPACK_B R50, R74.reuse ;  /* 0x0000004aff32723e */ /* 0x080fe200020006ff */
[----:B------:R-:W-:Y:S01]  /*9260*/  HADD2.F32 R43, -RZ, R72.H0_H0 ;  /* 0x20000048ff2b7230 */ /* 0x000fe20000004100 */
[----:B------:R-:W-:Y:S01]  /*9270*/  F2FP.F16.E4M3.UNPACK_B R74, R74.H1 ;  /* 0x0000004aff4a723e */ /* 0x000fe200030006ff */
[----:B------:R-:W2:Y:S01]  /*9280*/  LDTM.x32 R4, tmem[UR4+0x60] ;  /* 0x00006004000479ee */ /* 0x000ea200082c0000 */
[----:B------:R-:W-:Y:S01]  /*9290*/  NOP ;  /* 0x0000000000007918 */ /* 0x000fe20000000000 */
[----:B------:R-:W-:Y:S01]  /*92a0*/  IADD3 R90, PT, PT, R90, 0xc0, RZ ;  /* 0x000000c05a5a7810 */ /* 0x000fe20007ffe0ff */
[--C-:B------:R-:W-:Y:S01]  /*92b0*/  HADD2.F32 R45, -RZ, R46.reuse.H0_H0 ;  /* 0x2000002eff2d7230 */ /* 0x100fe20000004100 */
[----:B------:R-:W-:Y:S01]  /*92c0*/  F2FP.F16.E4M3.UNPACK_B R54, R75 ;  /* 0x0000004bff36723e */ /* 0x000fe200020006ff */
[----:B------:R-:W-:Y:S01]  /*92d0*/  HADD2.F32 R46, -RZ, R46.H1_H1 ;  /* 0x3000002eff2e7230 */ /* 0x000fe20000004100 */
[----:B------:R-:W-:Y:S01]  /*92e0*/  LOP3.LUT R90, R90, 0xfefffff8, RZ, 0xc0, !PT ;  /* 0xfefffff85a5a7812 */ /* 0x000fe200078ec0ff */
[--C-:B------:R-:W-:Y:S01]  /*92f0*/  HADD2.F32 R49, -RZ, R50.reuse.H0_H0 ;  /* 0x20000032ff317230 */ /* 0x100fe20000004100 */
[----:B----4-:R-:W-:Y:S01]  /*9300*/  F2FP.F16.E4M3.UNPACK_B R58, R76 ;  /* 0x0000004cff3a723e */ /* 0x010fe200020006ff */
[----:B------:R-:W-:Y:S01]  /*9310*/  HADD2.F32 R50, -RZ, R50.H1_H1 ;  /* 0x30000032ff327230 */ /* 0x000fe20000004100 */
[----:B--2---:R2:W-:Y:S01]  /*9320*/  SYNCS.ARRIVE.TRANS64.RED.A1T0 RZ, [R90+URZ], RZ ;  /* 0x000000ff5aff79a7 */ /* 0x0045e200081004ff */
[--C-:B------:R-:W-:Y:S01]  /*9330*/  HADD2.F32 R53, -RZ, R54.reuse.H0_H0 ;  /* 0x20000036ff357230 */ /* 0x100fe20000004100 */
[-C--:B------:R-:W-:Y:S01]  /*9340*/  F2FP.F16.E4M3.UNPACK_B R62, R77.reuse ;  /* 0x0000004dff3e723e */ /* 0x080fe200020006ff */
[----:B------:R-:W-:Y:S01]  /*9350*/  HADD2.F32 R54, -RZ, R54.H1_H1 ;  /* 0x30000036ff367230 */ /* 0x000fe20000004100 */
[----:B------:R-:W-:Y:S01]  /*9360*/  F2FP.F16.E4M3.UNPACK_B R77, R77.H1 ;  /* 0x0000004dff4d723e */ /* 0x000fe200030006ff */
        /* <DEDUP_REMOVED lines=8> */
[----:B------:R-:W-:Y:S02]  /*93f0*/  HADD2.F32 R64, -RZ, R77.H1_H1 ;  /* 0x3000004dff407230 */ /* 0x000fe40000004100 */
[C---:B------:R-:W-:Y:S01]  /*9400*/  FMUL R4, R38.reuse, R4 ;  /* 0x0000000426047220 */ /* 0x040fe20000400000 */
        /* <DEDUP_REMOVED lines=13> */
[--C-:B------:R-:W-:Y:S02]  /*94e0*/  HADD2.F32 R65, -RZ, R66.reuse.H0_H0 ;  /* 0x20000042ff417230 */ /* 0x100fe40000004100 */
[C---:B------:R-:W-:Y:S01]  /*94f0*/  FMUL R24, R38.reuse, R28 ;  /* 0x0000001c26187220 */ /* 0x040fe20000400000 */
[----:B------:R-:W-:Y:S02]  /*9500*/  HADD2.F32 R66, -RZ, R66.H1_H1 ;  /* 0x30000042ff427230 */ /* 0x000fe40000004100 */
[C---:B------:R-:W-:Y:S01]  /*9510*/  FMUL R25, R38.reuse, R29 ;  /* 0x0000001d26197220 */ /* 0x040fe20000400000 */
[--C-:B------:R-:W-:Y:S02]  /*9520*/  HADD2.F32 R69, -RZ, R70.reuse.H0_H0 ;  /* 0x20000046ff457230 */ /* 0x100fe40000004100 */
[C---:B------:R-:W-:Y:S01]  /*9530*/  FMUL R28, R38.reuse, R32 ;  /* 0x00000020261c7220 */ /* 0x040fe20000400000 */
[----:B------:R-:W-:Y:S02]  /*9540*/  HADD2.F32 R70, -RZ, R70.H1_H1 ;  /* 0x30000046ff467230 */ /* 0x000fe40000004100 */
[C---:B------:R-:W-:Y:S01]  /*9550*/  FMUL R29, R38.reuse, R33 ;  /* 0x00000021261d7220 */ /* 0x040fe20000400000 */
        /* <DEDUP_REMOVED lines=11> */
[C---:B------:R-:W-:Y:S01]  /*9610*/  FMUL R11, R38.reuse, R11 ;  /* 0x0000000b260b7220 */ /* 0x040fe20000400000 */
[----:B------:R-:W-:Y:S01]  /*9620*/  F2FP.F16.E4M3.UNPACK_B R78, R78.H1 ;  /* 0x0000004eff4e723e */ /* 0x000fe200030006ff */
[--C-:B------:R-:W-:Y:S01]  /*9630*/  HADD2.F32 R51, -RZ, R74.reuse.H0_H0 ;  /* 0x2000004aff337230 */ /* 0x100fe20000004100 */
[----:B------:R-:W-:Y:S01]  /*9640*/  F2FP.SATFINITE.E4M3.F32.PACK_AB_MERGE_C R100, R7, R6, RZ ;  /* 0x000000060764723e */ /* 0x000fe200048070ff */
[C---:B------:R-:W-:Y:S01]  /*9650*/  FFMA R11, R41.reuse, R48, R11 ;  /* 0x00000030290b7223 */ /* 0x040fe2000000000b */
[C---:B------:R-:W-:Y:S01]  /*9660*/  FFMA R12, R41.reuse, R49, R12 ;  /* 0x00000031290c7223 */ /* 0x040fe2000000000c */
[----:B------:R-:W-:Y:S01]  /*9670*/  FFMA R13, R41, R50, R13 ;  /* 0x00000032290d7223 */ /* 0x000fe2000000000d */
[----:B------:R-:W-:Y:S01]  /*9680*/  F2FP.SATFINITE.E4M3.F32.PACK_AB_MERGE_C R100, R5, R4, R100 ;  /* 0x000000040564723e */ /* 0x000fe20004807064 */
        /* <DEDUP_REMOVED lines=21> */
[----:B------:R-:W-:Y:S02]  /*97e0*/  HADD2.F32 R62, -RZ, R77.H0_H0 ;  /* 0x2000004dff3e7230 */ /* 0x000fe40000004100 */
[C---:B------:R-:W-:Y:S01]  /*97f0*/  FFMA R22, R41.reuse, R59, R22 ;  /* 0x0000003b29167223 */ /* 0x040fe20000000016 */
[C---:B------:R-:W-:Y:S01]  /*9800*/  FMUL R3, R38.reuse, R26 ;  /* 0x0000001a26037220 */ /* 0x040fe20000400000 */
[C---:B------:R-:W-:Y:S01]  /*9810*/  FFMA R23, R41.reuse, R60, R23 ;  /* 0x0000003c29177223 */ /* 0x040fe20000000017 */
[C---:B------:R-:W-:Y:S01]  /*9820*/  FMUL R27, R38.reuse, R27 ;  /* 0x0000001b261b7220 */ /* 0x040fe20000400000 */
[C---:B------:R-:W-:Y:S01]  /*9830*/  FFMA R0, R41.reuse, R61, R0 ;  /* 0x0000003d29007223 */ /* 0x040fe20000000000 */
[----:B------:R-:W-:Y:S01]  /*9840*/  F2FP.F16.E4M3.UNPACK_B R79, R79.H1 ;  /* 0x0000004fff4f723e */ /* 0x000fe200030006ff */
        /* <DEDUP_REMOVED lines=23> */
[----:B-1----:R-:W-:Y:S02]  /*99c0*/  F2FP.SATFINITE.E4M3.F32.PACK_AB_MERGE_C R104, R23, R22, RZ ;  /* 0x000000161768723e */ /* 0x002fe400048070ff */
        /* <DEDUP_REMOVED lines=8> */
[----:B------:R-:W-:Y:S03]  /*9a50*/  IADD3 R36, PT, PT, R36, 0x1, RZ ;  /* 0x0000000124247810 */ /* 0x000fe60007ffe0ff */
[----:B------:R2:W-:Y:S01]  /*9a60*/  STS.128 [R99+0x5200], R104 ;  /* 0x0052006863007388 */ /* 0x0005e20000000c00 */
[----:B------:R-:W-:Y:S01]  /*9a70*/  @!PT LDS RZ, [RZ] ;  /* 0x00000000fffff984 */ /* 0x000fe20000000800 */
[----:B------:R-:W-:Y:S01]  /*9a80*/  @!PT LDS RZ, [RZ] ;  /* 0x00000000fffff984 */ /* 0x000fe20000000800 */
[----:B------:R-:W-:Y:S01]  /*9a90*/  @!PT LDS RZ, [RZ] ;  /* 0x00000000fffff984 */ /* 0x000fe20000000800 */
[----:B------:R-:W-:Y:S01]  /*9aa0*/  @!PT LDS RZ, [RZ] ;  /* 0x00000000fffff984 */ /* 0x000fe20000000800 */
[----:B------:R1:W-:Y:S07]  /*9ab0*/  MEMBAR.ALL.CTA ;  /* 0x0000000000007992 */ /* 0x0003ee0000008000 */
[----:B-1----:R-:W1:Y:S02]  /*9ac0*/  FENCE.VIEW.ASYNC.S ;  /* 0x00000000000073c6 */ /* 0x002e640000000000 */
[----:B-1----:R-:W-:Y:S06]  /*9ad0*/  BAR.SYNC.DEFER_BLOCKING 0x1, 0x80 ;  /* 0x0042000000007b1d */ /* 0x002fec0000010000 */
        /* <DEDUP_REMOVED lines=14> */
[----:B-1----:R-:W-:Y:S04]  /*9bc0*/  DEPBAR.LE SB0, 0x1 ;  /* 0x000080400000791a */ /* 0x002fe80000000000 */
.L_x_140:
[----:B------:R-:W-:Y:S05]  /*9bd0*/  BSYNC.RECONVERGENT B0 ;  /* 0x0000000000007941 */ /* 0x000fea0003800200 */
.L_x_139:
[----:B------:R-:W-:Y:S01]  /*9be0*/  R2UR UR4, R88 ;  /* 0x00000000580472ca */ /* 0x000fe200000e0000 */
[----:B------:R-:W-:Y:S01]  /*9bf0*/  BAR.SYNC.DEFER_BLOCKING 0x1, 0x80 ;  /* 0x0042000000007b1d */ /* 0x000fe20000010000 */
[----:B------:R-:W-:Y:S01]  /*9c00*/  ISETP.NE.AND P0, PT, R91, 0x2, PT ;  /* 0x000000025b00780c */ /* 0x000fe20003f05270 */
[----:B------:R-:W-:Y:S01]  /*9c10*/  UISETP.NE.AND UP0, UPT, UR44, URZ, UPT ;  /* 0x000000ff2c00728c */ /* 0x000fe2000bf05270 */
[----:B------:R-:W-:Y:S01]  /*9c20*/  ISETP.NE.AND P1, PT, R36, 0x4, PT ;  /* 0x000000042400780c */ /* 0x000fe20003f25270 */
[----:B------:R-:W-:Y:S01]  /*9c30*/  UIADD3 UR32, UPT, UPT, UR37, UR59, URZ ;  /* 0x0000003b25207290 */ /* 0x000fe2000fffe0ff */
[----:B------:R-:W-:Y:S02]  /*9c40*/  SEL R3, RZ, 0x1, P0 ;  /* 0x00000001ff037807 */ /* 0x000fe40000000000 */
[----:B------:R-:W-:Y:S02]  /*9c50*/  SEL R0, RZ, 0x1, P1 ;  /* 0x00000001ff007807 */ /* 0x000fe40000800000 */
[----:B------:R-:W-:Y:S02]  /*9c60*/  LOP3.LUT R94, R94, R3, RZ, 0x3c, !PT ;  /* 0x000000035e5e7212 */ /* 0x000fe400078e3cff */
[----:B------:R-:W-:Y:S01]  /*9c70*/  LOP3.LUT R95, R95, R0, RZ, 0x3c, !PT ;  /* 0x000000005f5f7212 */ /* 0x000fe200078e3cff */
[----:B------:R-:W-:Y:S01]  /*9c80*/  UIADD3 UR20, UPT, UPT, UR38, UR4, URZ ;  /* 0x0000000426147290 */ /* 0x000fe2000fffe0ff */
[----:B------:R-:W-:Y:S02]  /*9c90*/  SEL R91, R91, RZ, P0 ;  /* 0x000000ff5b5b7207 */ /* 0x000fe40000000000 */
[----:B------:R-:W-:Y:S01]  /*9ca0*/  SEL R36, R36, RZ, P1 ;  /* 0x000000ff24247207 */ /* 0x000fe20000800000 */
[----:B------:R-:W-:Y:S01]  /*9cb0*/  UMOV UR36, UR58 ;  /* 0x0000003a00247c82 */ /* 0x000fe20008000000 */
[----:B------:R-:W-:Y:S07]  /*9cc0*/  BRA.U UP0, `(.L_x_141) ;  /* 0xffffffb900ac7547 */ /* 0x000fee000b83ffff */
[----:B------:R-:W-:Y:S05]  /*9cd0*/  EXIT ;  /* 0x000000000000794d */ /* 0x000fea0003800000 */
.L_x_24:
[----:B-1----:R1:W2:Y:S02]  /*9ce0*/  SYNCS.PHASECHK.TRANS64.TRYWAIT P0, [R0+URZ+0xf0], R3 ;  /* 0x0000f003000075a7 */ /* 0x0022a400080011ff */
[----:B--2---:R-:W-:Y:S05]  /*9cf0*/  @!P0 NANOSLEEP.SYNCS 0x989680 ;  /* 0x009896800000895d */ /* 0x004fea0003900000 */
[----:B------:R-:W2:Y:S02]  /*9d00*/  @!P0 SYNCS.PHASECHK.TRANS64 P0, [R0+URZ+0xf0], R3 ;  /* 0x0000f003000085a7 */ /* 0x000ea400080010ff */
[----:B--2---:R-:W-:Y:S05]  /*9d10*/  @!P0 BRA `(.L_x_24) ;  /* 0xfffffffc00f08947 */ /* 0x004fea000383ffff */
[----:B------:R-:W-:Y:S05]  /*9d20*/  BRA `(.L_x_142) ;  /* 0xffffff7c00387947 */ /* 0x000fea000383ffff */
.L_x_27:
[----:B-1----:R-:W-:-:S07]  /*9d30*/  MOV R0, UR33 ;  /* 0x0000002100007c02 */ /* 0x002fce0008000f00 */
.L_x_143:
[----:B-1----:R1:W2:Y:S02]  /*9d40*/  SYNCS.PHASECHK.TRANS64.TRYWAIT P0, [R0+URZ+0x18], R3 ;  /* 0x00001803000075a7 */ /* 0x0022a400080011ff */
[----:B--2---:R-:W-:Y:S05]  /*9d50*/  @!P0 NANOSLEEP.SYNCS 0x989680 ;  /* 0x009896800000895d */ /* 0x004fea0003900000 */
[----:B------:R-:W2:Y:S02]  /*9d60*/  @!P0 SYNCS.PHASECHK.TRANS64 P0, [R0+URZ+0x18], R3 ;  /* 0x00001803000085a7 */ /* 0x000ea400080010ff */
[----:B--2---:R-:W-:Y:S05]  /*9d70*/  @!P0 BRA `(.L_x_143) ;  /* 0xfffffffc00f08947 */ /* 0x004fea000383ffff */
[----:B------:R-:W-:Y:S05]  /*9d80*/  BRA `(.L_x_26) ;  /* 0xffffff7c00887947 */ /* 0x000fea000383ffff */
.L_x_34:
[----:B-1----:R-:W-:-:S07]  /*9d90*/  MOV R0, UR17 ;  /* 0x0000001100007c02 */ /* 0x002fce0008000f00 */
.L_x_144:
[----:B-1----:R1:W2:Y:S02]  /*9da0*/  SYNCS.PHASECHK.TRANS64.TRYWAIT P0, [R0+URZ+0x18], R3 ;  /* 0x00001803000075a7 */ /* 0x0022a400080011ff */
[----:B--2---:R-:W-:Y:S05]  /*9db0*/  @!P0 NANOSLEEP.SYNCS 0x989680 ;  /* 0x009896800000895d */ /* 0x004fea0003900000 */
[----:B------:R-:W2:Y:S02]  /*9dc0*/  @!P0 SYNCS.PHASECHK.TRANS64 P0, [R0+URZ+0x18], R3 ;  /* 0x00001803000085a7 */ /* 0x000ea400080010ff */
[----:B--2---:R-:W-:Y:S05]  /*9dd0*/  @!P0 BRA `(.L_x_144) ;  /* 0xfffffffc00f08947 */ /* 0x004fea000383ffff */
[----:B------:R-:W-:Y:S05]  /*9de0*/  BRA `(.L_x_33) ;  /* 0xffffff8000487947 */ /* 0x000fea000383ffff */
.L_x_39:
[----:B-1----:R1:W2:Y:S02]  /*9df0*/  SYNCS.PHASECHK.TRANS64.TRYWAIT P0, [R3+URZ+0x80], R0 ;  /* 0x00008000030075a7 */ /* 0x0022a400080011ff */
[----:B--2---:R-:W-:Y:S05]  /*9e00*/  @!P0 NANOSLEEP.SYNCS 0x989680 ;  /* 0x009896800000895d */ /* 0x004fea0003900000 */
[----:B------:R-:W2:Y:S02]  /*9e10*/  @!P0 SYNCS.PHASECHK.TRANS64 P0, [R3+URZ+0x80], R0 ;  /* 0x00008000030085a7 */ /* 0x000ea400080010ff */
[----:B--2---:R-:W-:Y:S05]  /*9e20*/  @!P0 BRA `(.L_x_39) ;  /* 0xfffffffc00f08947 */ /* 0x004fea000383ffff */
[----:B------:R-:W-:Y:S05]  /*9e30*/  BRA `(.L_x_145) ;  /* 0xffffff8000ec7947 */ /* 0x000fea000383ffff */
.L_x_43:
[----:B-1----:R-:W-:-:S07]  /*9e40*/  MOV R0, UR4 ;  /* 0x0000000400007c02 */ /* 0x002fce0008000f00 */
.L_x_146:
[----:B-1----:R1:W2:Y:S02]  /*9e50*/  SYNCS.PHASECHK.TRANS64.TRYWAIT P0, [R0+URZ], R3 ;  /* 0x00000003000075a7 */ /* 0x0022a400080011ff */
[----:B--2---:R-:W-:Y:S05]  /*9e60*/  @!P0 NANOSLEEP.SYNCS 0x989680 ;  /* 0x009896800000895d */ /* 0x004fea0003900000 */
[----:B------:R-:W2:Y:S02]  /*9e70*/  @!P0 SYNCS.PHASECHK.TRANS64 P0, [R0+URZ], R3 ;  /* 0x00000003000085a7 */ /* 0x000ea400080010ff */
[----:B--2---:R-:W-:Y:S05]  /*9e80*/  @!P0 BRA `(.L_x_146) ;  /* 0xfffffffc00f08947 */ /* 0x004fea000383ffff */
[----:B------:R-:W-:Y:S05]  /*9e90*/  BRA `(.L_x_147) ;  /* 0xffffff8800947947 */ /* 0x000fea000383ffff */
.L_x_44:
[----:B------:R-:W-:-:S07]  /*9ea0*/  MOV R0, UR5 ;  /* 0x0000000500007c02 */ /* 0x000fce0008000f00 */
.L_x_148:
[----:B-1----:R1:W2:Y:S02]  /*9eb0*/  SYNCS.PHASECHK.TRANS64.TRYWAIT P0, [R0+URZ], R3 ;  /* 0x00000003000075a7 */ /* 0x0022a400080011ff */
[----:B--2---:R-:W-:Y:S05]  /*9ec0*/  @!P0 NANOSLEEP.SYNCS 0x989680 ;  /* 0x009896800000895d */ /* 0x004fea0003900000 */
[----:B------:R-:W2:Y:S02]  /*9ed0*/  @!P0 SYNCS.PHASECHK.TRANS64 P0, [R0+URZ], R3 ;  /* 0x00000003000085a7 */ /* 0x000ea400080010ff */
[----:B--2---:R-:W-:Y:S05]  /*9ee0*/  @!P0 BRA `(.L_x_148) ;  /* 0xfffffffc00f08947 */ /* 0x004fea000383ffff */
[----:B------:R-:W-:Y:S05]  /*9ef0*/  BRA `(.L_x_149) ;  /* 0xffffff8800a07947 */ /* 0x000fea000383ffff */
.L_x_47:
[----:B-1----:R1:W2:Y:S02]  /*9f00*/  SYNCS.PHASECHK.TRANS64.TRYWAIT P0, [R2+URZ+0xe0], R5 ;  /* 0x0000e005020075a7 */ /* 0x0022a400080011ff */
[----:B--2---:R-:W-:Y:S05]  /*9f10*/  @!P0 NANOSLEEP.SYNCS 0x989680 ;  /* 0x009896800000895d */ /* 0x004fea0003900000 */
[----:B------:R-:W2:Y:S02]  /*9f20*/  @!P0 SYNCS.PHASECHK.TRANS64 P0, [R2+URZ+0xe0], R5 ;  /* 0x0000e005020085a7 */ /* 0x000ea400080010ff */
[----:B--2---:R-:W-:Y:S05]  /*9f30*/  @!P0 BRA `(.L_x_47) ;  /* 0xfffffffc00f08947 */ /* 0x004fea000383ffff */
[----:B------:R-:W-:Y:S05]  /*9f40*/  BRA `(.L_x_150) ;  /* 0xffffff8800fc7947 */ /* 0x000fea000383ffff */
.L_x_48:
[----:B------:R-:W-:-:S07]  /*9f50*/  MOV R2, UR4 ;  /* 0x0000000400027c02 */ /* 0x000fce0008000f00 */
.L_x_151:
[----:B-1----:R1:W2:Y:S02]  /*9f60*/  SYNCS.PHASECHK.TRANS64.TRYWAIT P0, [R2+URZ+0x90], R5 ;  /* 0x00009005020075a7 */ /* 0x0022a400080011ff */
[----:B--2---:R-:W-:Y:S05]  /*9f70*/  @!P0 NANOSLEEP.SYNCS 0x989680 ;  /* 0x009896800000895d */ /* 0x004fea0003900000 */
[----:B------:R-:W2:Y:S02]  /*9f80*/  @!P0 SYNCS.PHASECHK.TRANS64 P0, [R2+URZ+0x90], R5 ;  /* 0x00009005020085a7 */ /* 0x000ea400080010ff */
[----:B--2---:R-:W-:Y:S05]  /*9f90*/  @!P0 BRA `(.L_x_151) ;  /* 0xfffffffc00f08947 */ /* 0x004fea000383ffff */
[----:B------:R-:W-:Y:S05]  /*9fa0*/  BRA `(.L_x_152) ;  /* 0xffffff8c000c7947 */ /* 0x000fea000383ffff */
.L_x_49:
[----:B-1----:R1:W2:Y:S02]  /*9fb0*/  SYNCS.PHASECHK.TRANS64.TRYWAIT P1, [R2+URZ+0x80], R5 ;  /* 0x00008005020075a7 */ /* 0x0022a400080211ff */
[----:B--2---:R-:W-:Y:S05]  /*9fc0*/  @!P1 NANOSLEEP.SYNCS 0x989680 ;  /* 0x009896800000995d */ /* 0x004fea0003900000 */
[----:B------:R-:W2:Y:S02]  /*9fd0*/  @!P1 SYNCS.PHASECHK.TRANS64 P1, [R2+URZ+0x80], R5 ;  /* 0x00008005020095a7 */ /* 0x000ea400080210ff */
[----:B--2---:R-:W-:Y:S05]  /*9fe0*/  @!P1 BRA `(.L_x_49) ;  /* 0xfffffffc00f09947 */ /* 0x004fea000383ffff */
[----:B------:R-:W-:Y:S05]  /*9ff0*/  BRA `(.L_x_153) ;  /* 0xffffff8c003c7947 */ /* 0x000fea000383ffff */
.L_x_52:
[----:B------:R-:W-:-:S07]  /*a000*/  MOV R0, UR4 ;  /* 0x0000000400007c02 */ /* 0x000fce0008000f00 */
.L_x_154:
[----:B-1----:R1:W2:Y:S02]  /*a010*/  SYNCS.PHASECHK.TRANS64.TRYWAIT P0, [R0+URZ+0x90], R3 ;  /* 0x00009003000075a7 */ /* 0x0022a400080011ff */
[----:B--2---:R-:W-:Y:S05]  /*a020*/  @!P0 NANOSLEEP.SYNCS 0x989680 ;  /* 0x009896800000895d */ /* 0x004fea0003900000 */
[----:B------:R-:W2:Y:S02]  /*a030*/  @!P0 SYNCS.PHASECHK.TRANS64 P0, [R0+URZ+0x90], R3 ;  /* 0x00009003000085a7 */ /* 0x000ea400080010ff */
[----:B--2---:R-:W-:Y:S05]  /*a040*/  @!P0 BRA `(.L_x_154) ;  /* 0xfffffffc00f08947 */ /* 0x004fea000383ffff */
[----:B------:R-:W-:Y:S05]  /*a050*/  BRA `(.L_x_51) ;  /* 0xffffff8c00907947 */ /* 0x000fea000383ffff */
.L_x_61:
[----:B-1----:R-:W-:-:S04]  /*a060*/  MOV R0, UR5 ;  /* 0x0000000500007c02 */ /* 0x002fc80008000f00 */
[----:B------:R1:W2:Y:S03]  /*a070*/  SYNCS.PHASECHK.TRANS64.TRYWAIT P0, [R0+URZ+0x8], R7 ;  /* 0x00000807000075a7 */ /* 0x0002a600080011ff */
[----:B--2---:R-:W-:Y:S05]  /*a080*/  @!P0 NANOSLEEP.SYNCS 0x989680 ;  /* 0x009896800000895d */ /* 0x004fea0003900000 */
[----:B------:R-:W2:Y:S02]  /*a090*/  @!P0 SYNCS.PHASECHK.TRANS64 P0, [R0+URZ+0x8], R7 ;  /* 0x00000807000085a7 */ /* 0x000ea400080010ff */
[----:B--2---:R-:W-:Y:S05]  /*a0a0*/  @!P0 BRA `(.L_x_61) ;  /* 0xfffffffc00ec8947 */ /* 0x004fea000383ffff */
[----:B------:R-:W-:Y:S05]  /*a0b0*/  BRA `(.L_x_60) ;  /* 0xffffff9000447947 */ /* 0x000fea000383ffff */
.L_x_63:
[----:B------:R-:W-:Y:S01]  /*a0c0*/  BSSY B0, `(.L_x_155) ;  /* 0x0000006000007945 */ /* 0x000fe20003800000 */
[----:B------:R-:W-:-:S07]  /*a0d0*/  MOV R15, 0xffffffff ;  /* 0xffffffff000f7802 */ /* 0x000fce0000000f00 */
[----:B-1---5:R-:W-:Y:S05]  /*a0e0*/  WARPSYNC.COLLECTIVE R15, `(.L_x_156) ;  /* 0x000000000f0c7348 */ /* 0x022fea0003c00000 */
[----:B------:R-:W-:Y:S02]  /*a0f0*/  ELECT P6, UR79, PT ;  /* 0x00000000004f782f */ /* 0x000fe400038c0000 */
[----:B------:R-:W-:Y:S01]  /*a100*/  MOV R14, UR79 ;  /* 0x0000004f000e7c02 */ /* 0x000fe20008000f00 */
[----:B-1---5:R-:W-:Y:S10]  /*a110*/  ENDCOLLECTIVE ;  /* 0x000000000000791b */ /* 0x022ff40003800000 */
.L_x_156:
[----:B------:R-:W-:Y:S05]  /*a120*/  BSYNC B0 ;  /* 0x0000000000007941 */ /* 0x000fea0003800000 */
.L_x_155:
[----:B------:R-:W-:Y:S05]  /*a130*/  BRA `(.L_x_157) ;  /* 0xffffff9000747947 */ /* 0x000fea000383ffff */
.L_x_65:
[----:B-1----:R-:W-:-:S04]  /*a140*/  MOV R0, UR5 ;  /* 0x0000000500007c02 */ /* 0x002fc80008000f00 */
[----:B------:R1:W2:Y:S03]  /*a150*/  SYNCS.PHASECHK.TRANS64.TRYWAIT P0, [R0+URZ+0x8], R5 ;  /* 0x00000805000075a7 */ /* 0x0002a600080011ff */
[----:B--2---:R-:W-:Y:S05]  /*a160*/  @!P0 NANOSLEEP.SYNCS 0x989680 ;  /* 0x009896800000895d */ /* 0x004fea0003900000 */
[----:B------:R-:W2:Y:S02]  /*a170*/  @!P0 SYNCS.PHASECHK.TRANS64 P0, [R0+URZ+0x8], R5 ;  /* 0x00000805000085a7 */ /* 0x000ea400080010ff */
[----:B--2---:R-:W-:Y:S05]  /*a180*/  @!P0 BRA `(.L_x_65) ;  /* 0xfffffffc00ec8947 */ /* 0x004fea000383ffff */
[----:B------:R-:W-:Y:S05]  /*a190*/  BRA `(.L_x_64) ;  /* 0xffffff9000787947 */ /* 0x000fea000383ffff */
.L_x_66:
[----:B-1----:R1:W2:Y:S02]  /*a1a0*/  SYNCS.PHASECHK.TRANS64.TRYWAIT P0, [R0+URZ+0x80], R5 ;  /* 0x00008005000075a7 */ /* 0x0022a400080011ff */
[----:B--2---:R-:W-:Y:S05]  /*a1b0*/  @!P0 NANOSLEEP.SYNCS 0x989680 ;  /* 0x009896800000895d */ /* 0x004fea0003900000 */
[----:B------:R-:W2:Y:S02]  /*a1c0*/  @!P0 SYNCS.PHASECHK.TRANS64 P0, [R0+URZ+0x80], R5 ;  /* 0x00008005000085a7 */ /* 0x000ea400080010ff */
[----:B--2---:R-:W-:Y:S05]  /*a1d0*/  @!P0 BRA `(.L_x_66) ;  /* 0xfffffffc00f08947 */ /* 0x004fea000383ffff */
[----:B------:R-:W-:Y:S05]  /*a1e0*/  BRA `(.L_x_158) ;  /* 0xffffff94004c7947 */ /* 0x000fea000383ffff */
.L_x_68:
[----:B------:R-:W-:-:S07]  /*a1f0*/  MOV R0, UR19 ;  /* 0x0000001300007c02 */ /* 0x000fce0008000f00 */
.L_x_159:
[----:B-1----:R1:W2:Y:S02]  /*a200*/  SYNCS.PHASECHK.TRANS64.TRYWAIT P0, [R0+URZ+0xc0], R5 ;  /* 0x0000c005000075a7 */ /* 0x0022a400080011ff */
[----:B--2---:R-:W-:Y:S05]  /*a210*/  @!P0 NANOSLEEP.SYNCS 0x989680 ;  /* 0x009896800000895d */ /* 0x004fea0003900000 */
[----:B------:R-:W2:Y:S02]  /*a220*/  @!P0 SYNCS.PHASECHK.TRANS64 P0, [R0+URZ+0xc0], R5 ;  /* 0x0000c005000085a7 */ /* 0x000ea400080010ff */
[----:B--2---:R-:W-:Y:S05]  /*a230*/  @!P0 BRA `(.L_x_159) ;  /* 0xfffffffc00f08947 */ /* 0x004fea000383ffff */
[----:B------:R-:W-:Y:S05]  /*a240*/  BRA `(.L_x_160) ;  /* 0xffffff9400947947 */ /* 0x000fea000383ffff */
.L_x_71:
[----:B------:R-:W-:Y:S07]  /*a250*/  MOV R0, UR6 ;  /* 0x0000000600007c02 */ /* 0x000fee0008000f00 */
.L_x_161:
[----:B-1----:R1:W2:Y:S02]  /*a260*/  SYNCS.PHASECHK.TRANS64.TRYWAIT P0, [R0+URZ], R5 ;  /* 0x00000005000075a7 */ /* 0x0022a400080011ff */
[----:B--2---:R-:W-:Y:S05]  /*a270*/  @!P0 NANOSLEEP.SYNCS 0x989680 ;  /* 0x009896800000895d */ /* 0x004fea0003900000 */
[----:B------:R-:W2:Y:S02]  /*a280*/  @!P0 SYNCS.PHASECHK.TRANS64 P0, [R0+URZ], R5 ;  /* 0x00000005000085a7 */ /* 0x000ea400080010ff */
[----:B--2---:R-:W-:Y:S05]  /*a290*/  @!P0 BRA `(.L_x_161) ;  /* 0xfffffffc00f08947 */ /* 0x004fea000383ffff */
[----:B------:R-:W-:Y:S05]  /*a2a0*/  BRA `(.L_x_70) ;  /* 0xffffff9400ac7947 */ /* 0x000fea000383ffff */
.L_x_75:
[----:B-1----:R-:W-:-:S07]  /*a2b0*/  MOV R0, UR4 ;  /* 0x0000000400007c02 */ /* 0x002fce0008000f00 */
.L_x_162:
[----:B-1----:R1:W2:Y:S02]  /*a2c0*/  SYNCS.PHASECHK.TRANS64.TRYWAIT P0, [R0+URZ], R3 ;  /* 0x00000003000075a7 */ /* 0x0022a400080011ff */
[----:B--2---:R-:W-:Y:S05]  /*a2d0*/  @!P0 NANOSLEEP.SYNCS 0x989680 ;  /* 0x009896800000895d */ /* 0x004fea0003900000 */
[----:B------:R-:W2:Y:S02]  /*a2e0*/  @!P0 SYNCS.PHASECHK.TRANS64 P0, [R0+URZ], R3 ;  /* 0x00000003000085a7 */ /* 0x000ea400080010ff */
[----:B--2---:R-:W-:Y:S05]  /*a2f0*/  @!P0 BRA `(.L_x_162) ;  /* 0xfffffffc00f08947 */ /* 0x004fea000383ffff */
[----:B------:R-:W-:Y:S05]  /*a300*/  BRA `(.L_x_163) ;  /* 0xffffff9800647947 */ /* 0x000fea000383ffff */
.L_x_76:
[----:B------:R-:W-:-:S07]  /*a310*/  MOV R0, UR5 ;  /* 0x0000000500007c02 */ /* 0x000fce0008000f00 */
.L_x_164:
[----:B-1----:R1:W2:Y:S02]  /*a320*/  SYNCS.PHASECHK.TRANS64.TRYWAIT P0, [R0+URZ], R3 ;  /* 0x00000003000075a7 */ /* 0x0022a400080011ff */
[----:B--2---:R-:W-:Y:S05]  /*a330*/  @!P0 NANOSLEEP.SYNCS 0x989680 ;  /* 0x009896800000895d */ /* 0x004fea0003900000 */
[----:B------:R-:W2:Y:S02]  /*a340*/  @!P0 SYNCS.PHASECHK.TRANS64 P0, [R0+URZ], R3 ;  /* 0x00000003000085a7 */ /* 0x000ea400080010ff */
[----:B--2---:R-:W-:Y:S05]  /*a350*/  @!P0 BRA `(.L_x_164) ;  /* 0xfffffffc00f08947 */ /* 0x004fea000383ffff */
[----:B------:R-:W-:Y:S05]  /*a360*/  BRA `(.L_x_165) ;  /* 0xffffff9800707947 */ /* 0x000fea000383ffff */
.L_x_77:
[----:B------:R-:W-:-:S07]  /*a370*/  MOV R0, UR5 ;  /* 0x0000000500007c02 */ /* 0x000fce0008000f00 */
.L_x_166:
[----:B-1----:R1:W2:Y:S02]  /*a380*/  SYNCS.PHASECHK.TRANS64.TRYWAIT P0, [R0+URZ], R3 ;  /* 0x00000003000075a7 */ /* 0x0022a400080011ff */
[----:B--2---:R-:W-:Y:S05]  /*a390*/  @!P0 NANOSLEEP.SYNCS 0x989680 ;  /* 0x009896800000895d */ /* 0x004fea0003900000 */
[----:B------:R-:W2:Y:S02]  /*a3a0*/  @!P0 SYNCS.PHASECHK.TRANS64 P0, [R0+URZ], R3 ;  /* 0x00000003000085a7 */ /* 0x000ea400080010ff */
[----:B--2---:R-:W-:Y:S05]  /*a3b0*/  @!P0 BRA `(.L_x_166) ;  /* 0xfffffffc00f08947 */ /* 0x004fea000383ffff */
[----:B------:R-:W-:Y:S05]  /*a3c0*/  BRA `(.L_x_167) ;  /* 0xffffff98007c7947 */ /* 0x000fea000383ffff */
.L_x_80:
[----:B------:R-:W-:-:S07]  /*a3d0*/  MOV R0, UR13 ;  /* 0x0000000d00007c02 */ /* 0x000fce0008000f00 */
.L_x_168:
[----:B-1----:R1:W2:Y:S02]  /*a3e0*/  SYNCS.PHASECHK.TRANS64.TRYWAIT P1, [R0+URZ+0x100], R3 ;  /* 0x00010003000075a7 */ /* 0x0022a400080211ff */
[----:B--2---:R-:W-:Y:S05]  /*a3f0*/  @!P1 NANOSLEEP.SYNCS 0x989680 ;  /* 0x009896800000995d */ /* 0x004fea0003900000 */
[----:B------:R-:W2:Y:S02]  /*a400*/  @!P1 SYNCS.PHASECHK.TRANS64 P1, [R0+URZ+0x100], R3 ;  /* 0x00010003000095a7 */ /* 0x000ea400080210ff */
[----:B--2---:R-:W-:Y:S05]  /*a410*/  @!P1 BRA `(.L_x_168) ;  /* 0xfffffffc00f09947 */ /* 0x004fea000383ffff */
[----:B------:R-:W-:Y:S05]  /*a420*/  BRA `(.L_x_169) ;  /* 0xffffff9800c87947 */ /* 0x000fea000383ffff */
.L_x_85:
[----:B--2---:R2:W3:Y:S02]  /*a430*/  SYNCS.PHASECHK.TRANS64.TRYWAIT P0, [R12+URZ+0x80], R9 ;  /* 0x000080090c0075a7 */ /* 0x0044e400080011ff */
[----:B---3--:R-:W-:Y:S05]  /*a440*/  @!P0 NANOSLEEP.SYNCS 0x989680 ;  /* 0x009896800000895d */ /* 0x008fea0003900000 */
[----:B------:R-:W3:Y:S02]  /*a450*/  @!P0 SYNCS.PHASECHK.TRANS64 P0, [R12+URZ+0x80], R9 ;  /* 0x000080090c0085a7 */ /* 0x000ee400080010ff */
[----:B---3--:R-:W-:Y:S05]  /*a460*/  @!P0 BRA `(.L_x_85) ;  /* 0xfffffffc00f08947 */ /* 0x008fea000383ffff */
[----:B------:R-:W-:Y:S05]  /*a470*/  BRA `(.L_x_170) ;  /* 0xffffff9c00fc7947 */ /* 0x000fea000383ffff */
.L_x_88:
[----:B------:R-:W-:Y:S07]  /*a480*/  MOV R0, UR21 ;  /* 0x0000001500007c02 */ /* 0x000fee0008000f00 */
.L_x_171:
[----:B--2---:R2:W3:Y:S02]  /*a490*/  SYNCS.PHASECHK.TRANS64.TRYWAIT P2, [R0+URZ+0x78], R11 ;  /* 0x0000780b000075a7 */ /* 0x0044e400080411ff */
[----:B---3--:R-:W-:Y:S05]  /*a4a0*/  @!P2 NANOSLEEP.SYNCS 0x989680 ;  /* 0x009896800000a95d */ /* 0x008fea0003900000 */
[----:B------:R-:W3:Y:S02]  /*a4b0*/  @!P2 SYNCS.PHASECHK.TRANS64 P2, [R0+URZ+0x78], R11 ;  /* 0x0000780b0000a5a7 */ /* 0x000ee400080410ff */
[----:B---3--:R-:W-:Y:S05]  /*a4c0*/  @!P2 BRA `(.L_x_171) ;  /* 0xfffffffc00f0a947 */ /* 0x008fea000383ffff */
[----:B------:R-:W-:Y:S05]  /*a4d0*/  BRA `(.L_x_87) ;  /* 0xffffffa400647947 */ /* 0x000fea000383ffff */
.L_x_91:
[----:B--2---:R-:W-:Y:S07]  /*a4e0*/  MOV R0, UR21 ;  /* 0x0000001500007c02 */ /* 0x004fee0008000f00 */
.L_x_172:
[----:B--2---:R2:W3:Y:S02]  /*a4f0*/  SYNCS.PHASECHK.TRANS64.TRYWAIT P0, [R0+URZ+0x50], R9 ;  /* 0x00005009000075a7 */ /* 0x0044e400080011ff */
[----:B---3--:R-:W-:Y:S05]  /*a500*/  @!P0 NANOSLEEP.SYNCS 0x989680 ;  /* 0x009896800000895d */ /* 0x008fea0003900000 */
[----:B------:R-:W3:Y:S02]  /*a510*/  @!P0 SYNCS.PHASECHK.TRANS64 P0, [R0+URZ+0x50], R9 ;  /* 0x00005009000085a7 */ /* 0x000ee400080010ff */
[----:B---3--:R-:W-:Y:S05]  /*a520*/  @!P0 BRA `(.L_x_172) ;  /* 0xfffffffc00f08947 */ /* 0x008fea000383ffff */
[----:B------:R-:W-:Y:S05]  /*a530*/  BRA `(.L_x_173) ;  /* 0xffffffa400c07947 */ /* 0x000fea000383ffff */
.L_x_92:
[----:B------:R-:W-:Y:S07]  /*a540*/  MOV R0, UR21 ;  /* 0x0000001500007c02 */ /* 0x000fee0008000f00 */
.L_x_174:
[----:B--2---:R2:W3:Y:S02]  /*a550*/  SYNCS.PHASECHK.TRANS64.TRYWAIT P0, [R0+URZ+0x58], R9 ;  /* 0x00005809000075a7 */ /* 0x0044e400080011ff */
[----:B---3--:R-:W-:Y:S05]  /*a560*/  @!P0 NANOSLEEP.SYNCS 0x989680 ;  /* 0x009896800000895d */ /* 0x008fea0003900000 */
[----:B------:R-:W3:Y:S02]  /*a570*/  @!P0 SYNCS.PHASECHK.TRANS64 P0, [R0+URZ+0x58], R9 ;  /* 0x00005809000085a7 */ /* 0x000ee400080010ff */
[----:B---3--:R-:W-:Y:S05]  /*a580*/  @!P0 BRA `(.L_x_174) ;  /* 0xfffffffc00f08947 */ /* 0x008fea000383ffff */
[----:B------:R-:W-:Y:S05]  /*a590*/  BRA `(.L_x_175) ;  /* 0xffffffa800187947 */ /* 0x000fea000383ffff */
.L_x_93:
[----:B------:R-:W-:Y:S07]  /*a5a0*/  MOV R0, UR21 ;  /* 0x0000001500007c02 */ /* 0x000fee0008000f00 */
.L_x_176:
[----:B--2---:R2:W3:Y:S02]  /*a5b0*/  SYNCS.PHASECHK.TRANS64.TRYWAIT P0, [R0+URZ+0x60], R9 ;  /* 0x00006009000075a7 */ /* 0x0044e400080011ff */
[----:B---3--:R-:W-:Y:S05]  /*a5c0*/  @!P0 NANOSLEEP.SYNCS 0x989680 ;  /* 0x009896800000895d */ /* 0x008fea0003900000 */
[----:B------:R-:W3:Y:S02]  /*a5d0*/  @!P0 SYNCS.PHASECHK.TRANS64 P0, [R0+URZ+0x60], R9 ;  /* 0x00006009000085a7 */ /* 0x000ee400080010ff */
[----:B---3--:R-:W-:Y:S05]  /*a5e0*/  @!P0 BRA `(.L_x_176) ;  /* 0xfffffffc00f08947 */ /* 0x008fea000383ffff */
[----:B------:R-:W-:Y:S05]  /*a5f0*/  BRA `(.L_x_177) ;  /* 0xffffffa800747947 */ /* 0x000fea000383ffff */
.L_x_94:
[----:B------:R-:W-:Y:S07]  /*a600*/  MOV R0, UR21 ;  /* 0x0000001500007c02 */ /* 0x000fee0008000f00 */
.L_x_178:
[----:B--2---:R2:W3:Y:S02]  /*a610*/  SYNCS.PHASECHK.TRANS64.TRYWAIT P0, [R0+URZ+0x68], R9 ;  /* 0x00006809000075a7 */ /* 0x0044e400080011ff */
[----:B---3--:R-:W-:Y:S05]  /*a620*/  @!P0 NANOSLEEP.SYNCS 0x989680 ;  /* 0x009896800000895d */ /* 0x008fea0003900000 */
[----:B------:R-:W3:Y:S02]  /*a630*/  @!P0 SYNCS.PHASECHK.TRANS64 P0, [R0+URZ+0x68], R9 ;  /* 0x00006809000085a7 */ /* 0x000ee400080010ff */
[----:B---3--:R-:W-:Y:S05]  /*a640*/  @!P0 BRA `(.L_x_178) ;  /* 0xfffffffc00f08947 */ /* 0x008fea000383ffff */
[----:B------:R-:W-:Y:S05]  /*a650*/  BRA `(.L_x_179) ;  /* 0xffffffa800d07947 */ /* 0x000fea000383ffff */
.L_x_96:
[----:B------:R-:W-:-:S07]  /*a660*/  MOV R0, UR21 ;  /* 0x0000001500007c02 */ /* 0x000fce0008000f00 */
.L_x_180:
[----:B--2---:R2:W4:Y:S02]  /*a670*/  SYNCS.PHASECHK.TRANS64.TRYWAIT P0, [R0+URZ+0x50], R3 ;  /* 0x00005003000075a7 */ /* 0x00452400080011ff */
[----:B----4-:R-:W-:Y:S05]  /*a680*/  @!P0 NANOSLEEP.SYNCS 0x989680 ;  /* 0x009896800000895d */ /* 0x010fea0003900000 */
[----:B------:R-:W4:Y:S02]  /*a690*/  @!P0 SYNCS.PHASECHK.TRANS64 P0, [R0+URZ+0x50], R3 ;  /* 0x00005003000085a7 */ /* 0x000f2400080010ff */
[----:B----4-:R-:W-:Y:S05]  /*a6a0*/  @!P0 BRA `(.L_x_180) ;  /* 0xfffffffc00f08947 */ /* 0x010fea000383ffff */
[----:B------:R-:W-:Y:S05]  /*a6b0*/  BRA `(.L_x_181) ;  /* 0xffffffac005c7947 */ /* 0x000fea000383ffff */
.L_x_97:
[----:B--2---:R-:W-:-:S07]  /*a6c0*/  MOV R0, UR21 ;  /* 0x0000001500007c02 */ /* 0x004fce0008000f00 */
.L_x_182:
[----:B--2---:R2:W4:Y:S02]  /*a6d0*/  SYNCS.PHASECHK.TRANS64.TRYWAIT P0, [R0+URZ+0x58], R3 ;  /* 0x00005803000075a7 */ /* 0x00452400080011ff */
[----:B----4-:R-:W-:Y:S05]  /*a6e0*/  @!P0 NANOSLEEP.SYNCS 0x989680 ;  /* 0x009896800000895d */ /* 0x010fea0003900000 */
[----:B------:R-:W4:Y:S02]  /*a6f0*/  @!P0 SYNCS.PHASECHK.TRANS64 P0, [R0+URZ+0x58], R3 ;  /* 0x00005803000085a7 */ /* 0x000f2400080010ff */
[----:B----4-:R-:W-:Y:S05]  /*a700*/  @!P0 BRA `(.L_x_182) ;  /* 0xfffffffc00f08947 */ /* 0x010fea000383ffff */
[----:B------:R-:W-:Y:S05]  /*a710*/  BRA `(.L_x_183) ;  /* 0xffffffac004c7947 */ /* 0x000fea000383ffff */
.L_x_98:
[----:B--2---:R-:W-:-:S07]  /*a720*/  MOV R0, UR21 ;  /* 0x0000001500007c02 */ /* 0x004fce0008000f00 */
.L_x_184:
[----:B--2---:R2:W4:Y:S02]  /*a730*/  SYNCS.PHASECHK.TRANS64.TRYWAIT P0, [R0+URZ+0x60], R3 ;  /* 0x00006003000075a7 */ /* 0x00452400080011ff */
[----:B----4-:R-:W-:Y:S05]  /*a740*/  @!P0 NANOSLEEP.SYNCS 0x989680 ;  /* 0x009896800000895d */ /* 0x010fea0003900000 */
[----:B------:R-:W4:Y:S02]  /*a750*/  @!P0 SYNCS.PHASECHK.TRANS64 P0, [R0+URZ+0x60], R3 ;  /* 0x00006003000085a7 */ /* 0x000f2400080010ff */
[----:B----4-:R-:W-:Y:S05]  /*a760*/  @!P0 BRA `(.L_x_184) ;  /* 0xfffffffc00f08947 */ /* 0x010fea000383ffff */
[----:B------:R-:W-:Y:S05]  /*a770*/  BRA `(.L_x_185) ;  /* 0xffffffac003c7947 */ /* 0x000fea000383ffff */
.L_x_100:
[----:B-1----:R1:W2:Y:S02]  /*a780*/  SYNCS.PHASECHK.TRANS64.TRYWAIT P0, [R3+URZ+0x80], R0 ;  /* 0x00008000030075a7 */ /* 0x0022a400080011ff */
[----:B--2---:R-:W-:Y:S05]  /*a790*/  @!P0 NANOSLEEP.SYNCS 0x989680 ;  /* 0x009896800000895d */ /* 0x004fea0003900000 */
[----:B------:R-:W2:Y:S02]  /*a7a0*/  @!P0 SYNCS.PHASECHK.TRANS64 P0, [R3+URZ+0x80], R0 ;  /* 0x00008000030085a7 */ /* 0x000ea400080010ff */
[----:B--2---:R-:W-:Y:S05]  /*a7b0*/  @!P0 BRA `(.L_x_100) ;  /* 0xfffffffc00f08947 */ /* 0x004fea000383ffff */
[----:B------:R-:W-:Y:S05]  /*a7c0*/  BRA `(.L_x_186) ;  /* 0xffffffb000007947 */ /* 0x000fea000383ffff */
.L_x_111:
[----:B--2---:R2:W1:Y:S02]  /*a7d0*/  SYNCS.PHASECHK.TRANS64.TRYWAIT P1, [R5+URZ+0x30], R2 ;  /* 0x00003002050075a7 */ /* 0x00446400080211ff */
[----:B-1----:R-:W-:Y:S05]  /*a7e0*/  @!P1 NANOSLEEP.SYNCS 0x989680 ;  /* 0x009896800000995d */ /* 0x002fea0003900000 */
[----:B------:R-:W1:Y:S02]  /*a7f0*/  @!P1 SYNCS.PHASECHK.TRANS64 P1, [R5+URZ+0x30], R2 ;  /* 0x00003002050095a7 */ /* 0x000e6400080210ff */
[----:B-1----:R-:W-:Y:S05]  /*a800*/  @!P1 BRA `(.L_x_111) ;  /* 0xfffffffc00f09947 */ /* 0x002fea000383ffff */
[----:B------:R-:W-:Y:S05]  /*a810*/  BRA `(.L_x_110) ;  /* 0xffffffbc00747947 */ /* 0x000fea000383ffff */
.L_x_113:
[----:B-1----:R1:W4:Y:S02]  /*a820*/  SYNCS.PHASECHK.TRANS64.TRYWAIT P0, [R90+URZ+0xa0], R7 ;  /* 0x0000a0075a0075a7 */ /* 0x00232400080011ff */
[----:B----4-:R-:W-:Y:S05]  /*a830*/  @!P0 NANOSLEEP.SYNCS 0x989680 ;  /* 0x009896800000895d */ /* 0x010fea0003900000 */
[----:B------:R-:W4:Y:S02]  /*a840*/  @!P0 SYNCS.PHASECHK.TRANS64 P0, [R90+URZ+0xa0], R7 ;  /* 0x0000a0075a0085a7 */ /* 0x000f2400080010ff */
[----:B----4-:R-:W-:Y:S05]  /*a850*/  @!P0 BRA `(.L_x_113) ;  /* 0xfffffffc00f08947 */ /* 0x010fea000383ffff */
[----:B------:R-:W-:Y:S05]  /*a860*/  BRA `(.L_x_112) ;  /* 0xffffffbc00c47947 */ /* 0x000fea000383ffff */
.L_x_121:
[----:B---3--:R3:W4:Y:S02]  /*a870*/  SYNCS.PHASECHK.TRANS64.TRYWAIT P0, [R103+URZ+0x30], R4 ;  /* 0x00003004670075a7 */ /* 0x00872400080011ff */
[----:B----4-:R-:W-:Y:S05]  /*a880*/  @!P0 NANOSLEEP.SYNCS 0x989680 ;  /* 0x009896800000895d */ /* 0x010fea0003900000 */
[----:B------:R-:W4:Y:S02]  /*a890*/  @!P0 SYNCS.PHASECHK.TRANS64 P0, [R103+URZ+0x30], R4 ;  /* 0x00003004670085a7 */ /* 0x000f2400080010ff */
[----:B----4-:R-:W-:Y:S05]  /*a8a0*/  @!P0 BRA `(.L_x_121) ;  /* 0xfffffffc00f08947 */ /* 0x010fea000383ffff */
[----:B------:R-:W-:Y:S05]  /*a8b0*/  BRA `(.L_x_120) ;  /* 0xffffffc800cc7947 */ /* 0x000fea000383ffff */
.L_x_129:
[----:B---3--:R3:W4:Y:S02]  /*a8c0*/  SYNCS.PHASECHK.TRANS64.TRYWAIT P0, [R103+URZ+0x30], R4 ;  /* 0x00003004670075a7 */ /* 0x00872400080011ff */
[----:B----4-:R-:W-:Y:S05]  /*a8d0*/  @!P0 NANOSLEEP.SYNCS 0x989680 ;  /* 0x009896800000895d */ /* 0x010fea0003900000 */
[----:B------:R-:W4:Y:S02]  /*a8e0*/  @!P0 SYNCS.PHASECHK.TRANS64 P0, [R103+URZ+0x30], R4 ;  /* 0x00003004670085a7 */ /* 0x000f2400080010ff */
[----:B----4-:R-:W-:Y:S05]  /*a8f0*/  @!P0 BRA `(.L_x_129) ;  /* 0xfffffffc00f08947 */ /* 0x010fea000383ffff */
[----:B------:R-:W-:Y:S05]  /*a900*/  BRA `(.L_x_128) ;  /* 0xffffffd8001c7947 */ /* 0x000fea000383ffff */
.L_x_137:
[----:B---3--:R3:W4:Y:S02]  /*a910*/  SYNCS.PHASECHK.TRANS64.TRYWAIT P0, [R102+URZ+0x30], R3 ;  /* 0x00003003660075a7 */ /* 0x00872400080011ff */
[----:B----4-:R-:W-:Y:S05]  /*a920*/  @!P0 NANOSLEEP.SYNCS 0x989680 ;  /* 0x009896800000895d */ /* 0x010fea0003900000 */
[----:B------:R-:W4:Y:S02]  /*a930*/  @!P0 SYNCS.PHASECHK.TRANS64 P0, [R102+URZ+0x30], R3 ;  /* 0x00003003660085a7 */ /* 0x000f2400080010ff */
[----:B----4-:R-:W-:Y:S05]  /*a940*/  @!P0 BRA `(.L_x_137) ;  /* 0xfffffffc00f08947 */ /* 0x010fea000383ffff */
[----:B------:R-:W-:Y:S05]  /*a950*/  BRA `(.L_x_136) ;  /* 0xffffffe400747947 */ /* 0x000fea000383ffff */
        .weak           $__internal_0_$__cuda_sm10x_tcgen05_guardrail_trap_col_being_dealloced_not_returned_by_alloc
        .type           $__internal_0_$__cuda_sm10x_tcgen05_guardrail_trap_col_being_dealloced_not_returned_by_alloc,@function
        .size           $__internal_0_$__cuda_sm10x_tcgen05_guardrail_trap_col_being_dealloced_not_returned_by_alloc,($__internal_1_$__cuda_sm10x_tcgen05_guardrail_trap_phase_invalid_during_alloc - $__internal_0_$__cuda_sm10x_tcgen05_guardrail_trap_col_being_dealloced_not_returned_by_alloc)
$__internal_0_$__cuda_sm10x_tcgen05_guardrail_trap_col_being_dealloced_not_returned_by_alloc:
[----:B------:R-:W-:Y:S05]  /*a960*/  BPT.TRAP 0x1 ;  /* 0x000000040000795c */ /* 0x000fea0000300000 */
[----:B------:R-:W-:-:S04]  /*a970*/  HFMA2 R3, -RZ, RZ, 0, 0 ;  /* 0x00000000ff037431 */ /* 0x000fc800000001ff */
[----:B------:R-:W-:Y:S05]  /*a980*/  RET.REL.NODEC R2 `(_ZN7cutlass13device_kernelINS_4gemm6kernel13GemmUniversalIN4cute5tupleIJiiiiEEENS1_10collective13CollectiveMmaINS1_35MainloopSm100TmaUmmaWarpSpecializedILi3ELi2ELi4ENS5_IJNS4_1CILi2EEESB_NSA_ILi1EEEEEEEENS5_IJNSA_ILi128EEENSA_ILi256EEENSA_ILi32EEEEEENS_12float_e4m3_tENS5_IJlSC_lEEESJ_SK_NS4_8TiledMMAINS4_8MMA_AtomIJNS4_10MMA_TraitsINS4_25SM100_MMA_F8F6F4_2x1SM_SSEJSJ_SJ_fSF_SG_NS4_17integral_constantINS4_4UMMA5MajorELSR_0EEESS_NSP_INSQ_7ScaleInELST_0EEESU_EEEEEENS4_6LayoutINS5_IJSC_SC_SC_EEENS5_IJNSA_ILi0EEESZ_SZ_EEEEENS5_IJNS4_10UnderscoreES12_S12_EEEEENS4_28SM100_TMA_2SM_LOAD_MULTICASTENS4_14ComposedLayoutINS4_7SwizzleILi1ELi4ELi3EEENS4_18smem_ptr_flag_bitsILi8EEENSX_INS5_IJNSA_ILi8EEESH_EEENS5_IJSH_SC_EEEEEEEvNS4_8identityENS4_18SM100_TMA_2SM_LOADES1F_vS1G_EENS_8epilogue10collective18CollectiveEpilogueINS1J_23Sm100TmaWarpSpecializedILi4ELi2ELi32ELb0ELb0EEEJNS5_IJNSA_ILi64EEESG_SH_EEENS5_IJNSX_IS1O_SC_EENSX_INS5_IJSH_SB_EEENS5_IJSC_SF_EEEEEEEESJ_SK_SJ_SK_NS1J_6fusion15FusionCallbacksIS1N_NS1V_17LinearCombinationISJ_fSJ_fLNS_15FloatRoundStyleE2EEES1P_S1U_JEEENS4_5SM1004TMEM4LOAD26SM100_TMEM_LOAD_32dp32b32xENS4_13SM90_TMA_LOADES1F_NS4_39AutoVectorizingCopyWithAssumedAlignmentILi128EEENS4_14SM90_TMA_STOREES1F_S27_S27_EEEvvEEEEvNT_6ParamsE) ;  /* 0xffffff54029c7950 */ /* 0x000fea0003c3ffff */
        .weak           $__internal_1_$__cuda_sm10x_tcgen05_guardrail_trap_phase_invalid_during_alloc
        .type           $__internal_1_$__cuda_sm10x_tcgen05_guardrail_trap_phase_invalid_during_alloc,@function
        .size           $__internal_1_$__cuda_sm10x_tcgen05_guardrail_trap_phase_invalid_during_alloc,($__internal_2_$__cuda_sm10x_tcgen05_guardrail_trap_unallocated_columns_being_dealloced - $__internal_1_$__cuda_sm10x_tcgen05_guardrail_trap_phase_invalid_during_alloc)
$__internal_1_$__cuda_sm10x_tcgen05_guardrail_trap_phase_invalid_during_alloc:
[----:B------:R-:W-:Y:S05]  /*a990*/  BPT.TRAP 0x1 ;  /* 0x000000040000795c */ /* 0x000fea0000300000 */
[----:B------:R-:W-:-:S04]  /*a9a0*/  MOV R5, 0x0 ;  /* 0x0000000000057802 */ /* 0x000fc80000000f00 */
[----:B------:R-:W-:Y:S05]  /*a9b0*/  RET.REL.NODEC R4 `(_ZN7cutlass13device_kernelINS_4gemm6kernel13GemmUniversalIN4cute5tupleIJiiiiEEENS1_10collective13CollectiveMmaINS1_35MainloopSm100TmaUmmaWarpSpecializedILi3ELi2ELi4ENS5_IJNS4_1CILi2EEESB_NSA_ILi1EEEEEEEENS5_IJNSA_ILi128EEENSA_ILi256EEENSA_ILi32EEEEEENS_12float_e4m3_tENS5_IJlSC_lEEESJ_SK_NS4_8TiledMMAINS4_8MMA_AtomIJNS4_10MMA_TraitsINS4_25SM100_MMA_F8F6F4_2x1SM_SSEJSJ_SJ_fSF_SG_NS4_17integral_constantINS4_4UMMA5MajorELSR_0EEESS_NSP_INSQ_7ScaleInELST_0EEESU_EEEEEENS4_6LayoutINS5_IJSC_SC_SC_EEENS5_IJNSA_ILi0EEESZ_SZ_EEEEENS5_IJNS4_10UnderscoreES12_S12_EEEEENS4_28SM100_TMA_2SM_LOAD_MULTICASTENS4_14ComposedLayoutINS4_7SwizzleILi1ELi4ELi3EEENS4_18smem_ptr_flag_bitsILi8EEENSX_INS5_IJNSA_ILi8EEESH_EEENS5_IJSH_SC_EEEEEEEvNS4_8identityENS4_18SM100_TMA_2SM_LOADES1F_vS1G_EENS_8epilogue10collective18CollectiveEpilogueINS1J_23Sm100TmaWarpSpecializedILi4ELi2ELi32ELb0ELb0EEEJNS5_IJNSA_ILi64EEESG_SH_EEENS5_IJNSX_IS1O_SC_EENSX_INS5_IJSH_SB_EEENS5_IJSC_SF_EEEEEEEESJ_SK_SJ_SK_NS1J_6fusion15FusionCallbacksIS1N_NS1V_17LinearCombinationISJ_fSJ_fLNS_15FloatRoundStyleE2EEES1P_S1U_JEEENS4_5SM1004TMEM4LOAD26SM100_TMEM_LOAD_32dp32b32xENS4_13SM90_TMA_LOADES1F_NS4_39AutoVectorizingCopyWithAssumedAlignmentILi128EEENS4_14SM90_TMA_STOREES1F_S27_S27_EEEvvEEEEvNT_6ParamsE) ;  /* 0xffffff5404907950 */ /* 0x000fea0003c3ffff */
        .weak           $__internal_2_$__cuda_sm10x_tcgen05_guardrail_trap_unallocated_columns_being_dealloced
        .type           $__internal_2_$__cuda_sm10x_tcgen05_guardrail_trap_unallocated_columns_being_dealloced,@function
        .size           $__internal_2_$__cuda_sm10x_tcgen05_guardrail_trap_unallocated_columns_being_dealloced,(.L_x_188 - $__internal_2_$__cuda_sm10x_tcgen05_guardrail_trap_unallocated_columns_being_dealloced)
$__internal_2_$__cuda_sm10x_tcgen05_guardrail_trap_unallocated_columns_being_dealloced:
[----:B------:R-:W-:Y:S05]  /*a9c0*/  BPT.TRAP 0x1 ;  /* 0x000000040000795c */ /* 0x000fea0000300000 */
[----:B------:R-:W-:-:S04]  /*a9d0*/  HFMA2 R3, -RZ, RZ, 0, 0 ;  /* 0x00000000ff037431 */ /* 0x000fc800000001ff */
[----:B------:R-:W-:Y:S05]  /*a9e0*/  RET.REL.NODEC R2 `(_ZN7cutlass13device_kernelINS_4gemm6kernel13GemmUniversalIN4cute5tupleIJiiiiEEENS1_10collective13CollectiveMmaINS1_35MainloopSm100TmaUmmaWarpSpecializedILi3ELi2ELi4ENS5_IJNS4_1CILi2EEESB_NSA_ILi1EEEEEEEENS5_IJNSA_ILi128EEENSA_ILi256EEENSA_ILi32EEEEEENS_12float_e4m3_tENS5_IJlSC_lEEESJ_SK_NS4_8TiledMMAINS4_8MMA_AtomIJNS4_10MMA_TraitsINS4_25SM100_MMA_F8F6F4_2x1SM_SSEJSJ_SJ_fSF_SG_NS4_17integral_constantINS4_4UMMA5MajorELSR_0EEESS_NSP_INSQ_7ScaleInELST_0EEESU_EEEEEENS4_6LayoutINS5_IJSC_SC_SC_EEENS5_IJNSA_ILi0EEESZ_SZ_EEEEENS5_IJNS4_10UnderscoreES12_S12_EEEEENS4_28SM100_TMA_2SM_LOAD_MULTICASTENS4_14ComposedLayoutINS4_7SwizzleILi1ELi4ELi3EEENS4_18smem_ptr_flag_bitsILi8EEENSX_INS5_IJNSA_ILi8EEESH_EEENS5_IJSH_SC_EEEEEEEvNS4_8identityENS4_18SM100_TMA_2SM_LOADES1F_vS1G_EENS_8epilogue10collective18CollectiveEpilogueINS1J_23Sm100TmaWarpSpecializedILi4ELi2ELi32ELb0ELb0EEEJNS5_IJNSA_ILi64EEESG_SH_EEENS5_IJNSX_IS1O_SC_EENSX_INS5_IJSH_SB_EEENS5_IJSC_SF_EEEEEEEESJ_SK_SJ_SK_NS1J_6fusion15FusionCallbacksIS1N_NS1V_17LinearCombinationISJ_fSJ_fLNS_15FloatRoundStyleE2EEES1P_S1U_JEEENS4_5SM1004TMEM4LOAD26SM100_TMEM_LOAD_32dp32b32xENS4_13SM90_TMA_LOADES1F_NS4_39AutoVectorizingCopyWithAssumedAlignmentILi128EEENS4_14SM90_TMA_STOREES1F_S27_S27_EEEvvEEEEvNT_6ParamsE) ;  /* 0xffffff5402847950 */ /* 0x000fea0003c3ffff */
.L_x_187:
[----:B------:R-:W-:-:S00]  /*a9f0*/  BRA `(.L_x_187) ;  /* 0xfffffffc00fc7947 */ /* 0x000fc0000383ffff */
[----:B------:R-:W-:-:S00]  /*aa00*/  NOP ;  /* 0x0000000000007918 */ /* 0x000fc00000000000 */
[----:B------:R-:W-:-:S00]  /*aa10*/  NOP ;  /* 0x0000000000007918 */ /* 0x000fc00000000000 */
[----:B------:R-:W-:-:S00]  /*aa20*/  NOP ;  /* 0x0000000000007918 */ /* 0x000fc00000000000 */
[----:B------:R-:W-:-:S00]  /*aa30*/  NOP ;  /* 0x0000000000007918 */ /* 0x000fc00000000000 */
[----:B------:R-:W-:-:S00]  /*aa40*/  NOP ;  /* 0x0000000000007918 */ /* 0x000fc00000000000 */
[----:B------:R-:W-:-:S00]  /*aa50*/  NOP ;  /* 0x0000000000007918 */ /* 0x000fc00000000000 */
[----:B------:R-:W-:-:S00]  /*aa60*/  NOP ;  /* 0x0000000000007918 */ /* 0x000fc00000000000 */
[----:B------:R-:W-:-:S00]  /*aa70*/  NOP ;  /* 0x0000000000007918 */ /* 0x000fc00000000000 */
.L_x_188:


//--------------------- .nv.global.init           --------------------------
	.section	.nv.global.init,"aw",@progbits
.nv.global.init:
	.type		$str$27,@object
	.size		$str$27,($str$28 - $str$27)
$str$27:
        /*0000*/ 	.byte	0x28, 0x61, 0x64, 0x64, 0x72, 0x65, 0x73, 0x73, 0x20, 0x26, 0x20, 0x6d, 0x61, 0x73, 0x6b, 0x29
        /*0010*/ 	.byte	0x20, 0x3d, 0x3d, 0x20, 0x30, 0x00
	.type		$str$28,@object
	.size		$str$28,($str$26 - $str$28)
$str$28:
        /*0016*/ 	.byte	0x2f, 0x74, 0x6d, 0x70, 0x2f, 0x63, 0x75, 0x74, 0x6c, 0x61, 0x73, 0x73, 0x5f, 0x73, 0x77, 0x65
        /*0026*/ 	.byte	0x65, 0x70, 0x5f, 0x73, 0x72, 0x63, 0x2f, 0x69, 0x6e, 0x63, 0x6c, 0x75, 0x64, 0x65, 0x2f, 0x63
        /*0036*/ 	.byte	0x75, 0x74, 0x65, 0x2f, 0x70, 0x6f, 0x69, 0x6e, 0x74, 0x65, 0x72, 0x5f, 0x66, 0x6c, 0x61, 0x67
        /*0046*/ 	.byte	0x67, 0x65, 0x64, 0x2e, 0x68, 0x70, 0x70, 0x00
	.type		$str$26,@object
	.size		$str$26,($str$25 - $str$26)
$str$26:
        /*004e*/ 	.byte	0x2f, 0x74, 0x6d, 0x70, 0x2f, 0x63, 0x75, 0x74, 0x6c, 0x61, 0x73, 0x73, 0x5f, 0x73, 0x77, 0x65
        /*005e*/ 	.byte	0x65, 0x70, 0x5f, 0x73, 0x72, 0x63, 0x2f, 0x69, 0x6e, 0x63, 0x6c, 0x75, 0x64, 0x65, 0x2f, 0x63
        /*006e*/ 	.byte	0x75, 0x74, 0x65, 0x2f, 0x61, 0x74, 0x6f, 0x6d, 0x2f, 0x63, 0x6f, 0x70, 0x79, 0x5f, 0x74, 0x72
        /*007e*/ 	.byte	0x61, 0x69, 0x74, 0x73, 0x5f, 0x73, 0x6d, 0x31, 0x30, 0x30, 0x2e, 0x68, 0x70, 0x70, 0x00
	.type		$str$25,@object
	.size		$str$25,(__unnamed_1 - $str$25)
$str$25:
        /*008d*/ 	.byte	0x28, 0x28, 0x75, 0x69, 0x6e, 0x74, 0x33, 0x32, 0x5f, 0x74, 0x28, 0x74, 0x68, 0x72, 0x65, 0x61
        /*009d*/ 	.byte	0x64, 0x49, 0x64, 0x78, 0x2e, 0x78, 0x29, 0x20, 0x2f, 0x20, 0x33, 0x32, 0x29, 0x20, 0x25, 0x20
        /*00ad*/ 	.byte	0x34, 0x29, 0x20, 0x3d, 0x3d, 0x20, 0x28, 0x28, 0x28, 0x74, 0x6d, 0x65, 0x6d, 0x5f, 0x61, 0x64
        /*00bd*/ 	.byte	0x64, 0x72, 0x20, 0x3e, 0x3e, 0x20, 0x31, 0x36, 0x29, 0x20, 0x2f, 0x20, 0x33, 0x32, 0x29, 0x20
        /*00cd*/ 	.byte	0x25, 0x20, 0x34, 0x29, 0x00
	.type		__unnamed_1,@object
	.size		__unnamed_1,(__unnamed_2 - __unnamed_1)
__unnamed_1:
        /*00d2*/ 	.byte	0x61, 0x75, 0x74, 0x6f, 0x20, 0x63, 0x75, 0x74, 0x65, 0x3a, 0x3a, 0x61, 0x73, 0x5f, 0x70, 0x6f
        /* <DEDUP_REMOVED lines=24> */
        /*0262*/ 	.byte	0x3a, 0x3a, 0x43, 0x3c, 0x34, 0x30, 0x39, 0x36, 0x3e, 0x3e, 0x3e, 0x3e, 0x5d, 0x00
	.type		__unnamed_2,@object
	.size		__unnamed_2,(__unnamed_3 - __unnamed_2)
__unnamed_2:
        /* <DEDUP_REMOVED lines=26> */
	.type		__unnamed_3,@object
	.size		__unnamed_3,(.L_3 - __unnamed_3)
__unnamed_3:
        /* <DEDUP_REMOVED lines=40> */
        /*068e*/ 	.byte	0x74, 0x65, 0x3a, 0x3a, 0x43, 0x3c, 0x30, 0x3e, 0x3e, 0x3e, 0x3e, 0x5d, 0x00
.L_3:


//--------------------- .nv.shared._ZN7cutlass13device_kernelINS_4gemm6kernel13GemmUniversalIN4cute5tupleIJiiiiEEENS1_10collective13CollectiveMmaINS1_35MainloopSm100TmaUmmaWarpSpecializedILi3ELi2ELi4ENS5_IJNS4_1CILi2EEESB_NSA_ILi1EEEEEEEENS5_IJNSA_ILi128EEENSA_ILi256EEENSA_ILi32EEEEEENS_12float_e4m3_tENS5_IJlSC_lEEESJ_SK_NS4_8TiledMMAINS4_8MMA_AtomIJNS4_10MMA_TraitsINS4_25SM100_MMA_F8F6F4_2x1SM_SSEJSJ_SJ_fSF_SG_NS4_17integral_constantINS4_4UMMA5MajorELSR_0EEESS_NSP_INSQ_7ScaleInELST_0EEESU_EEEEEENS4_6LayoutINS5_IJSC_SC_SC_EEENS5_IJNSA_ILi0EEESZ_SZ_EEEEENS5_IJNS4_10UnderscoreES12_S12_EEEEENS4_28SM100_TMA_2SM_LOAD_MULTICASTENS4_14ComposedLayoutINS4_7SwizzleILi1ELi4ELi3EEENS4_18smem_ptr_flag_bitsILi8EEENSX_INS5_IJNSA_ILi8EEESH_EEENS5_IJSH_SC_EEEEEEEvNS4_8identityENS4_18SM100_TMA_2SM_LOADES1F_vS1G_EENS_8epilogue10collective18CollectiveEpilogueINS1J_23Sm100TmaWarpSpecializedILi4ELi2ELi32ELb0ELb0EEEJNS5_IJNSA_ILi64EEESG_SH_EEENS5_IJNSX_IS1O_SC_EENSX_INS5_IJSH_SB_EEENS5_IJSC_SF_EEEEEEEESJ_SK_SJ_SK_NS1J_6fusion15FusionCallbacksIS1N_NS1V_17LinearCombinationISJ_fSJ_fLNS_15FloatRoundStyleE2EEES1P_S1U_JEEENS4_5SM1004TMEM4LOAD26SM100_TMEM_LOAD_32dp32b32xENS4_13SM90_TMA_LOADES1F_NS4_39AutoVectorizingCopyWithAssumedAlignmentILi128EEENS4_14SM90_TMA_STOREES1F_S27_S27_EEEvvEEEEvNT_6ParamsE --------------------------
	.section	.nv.shared._ZN7cutlass13device_kernelINS_4gemm6kernel13GemmUniversalIN4cute5tupleIJiiiiEEENS1_10collective13CollectiveMmaINS1_35MainloopSm100TmaUmmaWarpSpecializedILi3ELi2ELi4ENS5_IJNS4_1CILi2EEESB_NSA_ILi1EEEEEEEENS5_IJNSA_ILi128EEENSA_ILi256EEENSA_ILi32EEEEEENS_12float_e4m3_tENS5_IJlSC_lEEESJ_SK_NS4_8TiledMMAINS4_8MMA_AtomIJNS4_10MMA_TraitsINS4_25SM100_MMA_F8F6F4_2x1SM_SSEJSJ_SJ_fSF_SG_NS4_17integral_constantINS4_4UMMA5MajorELSR_0EEESS_NSP_INSQ_7ScaleInELST_0EEESU_EEEEEENS4_6LayoutINS5_IJSC_SC_SC_EEENS5_IJNSA_ILi0EEESZ_SZ_EEEEENS5_IJNS4_10UnderscoreES12_S12_EEEEENS4_28SM100_TMA_2SM_LOAD_MULTICASTENS4_14ComposedLayoutINS4_7SwizzleILi1ELi4ELi3EEENS4_18smem_ptr_flag_bitsILi8EEENSX_INS5_IJNSA_ILi8EEESH_EEENS5_IJSH_SC_EEEEEEEvNS4_8identityENS4_18SM100_TMA_2SM_LOADES1F_vS1G_EENS_8epilogue10collective18CollectiveEpilogueINS1J_23Sm100TmaWarpSpecializedILi4ELi2ELi32ELb0ELb0EEEJNS5_IJNSA_ILi64EEESG_SH_EEENS5_IJNSX_IS1O_SC_EENSX_INS5_IJSH_SB_EEENS5_IJSC_SF_EEEEEEEESJ_SK_SJ_SK_NS1J_6fusion15FusionCallbacksIS1N_NS1V_17LinearCombinationISJ_fSJ_fLNS_15FloatRoundStyleE2EEES1P_S1U_JEEENS4_5SM1004TMEM4LOAD26SM100_TMEM_LOAD_32dp32b32xENS4_13SM90_TMA_LOADES1F_NS4_39AutoVectorizingCopyWithAssumedAlignmentILi128EEENS4_14SM90_TMA_STOREES1F_S27_S27_EEEvvEEEEvNT_6ParamsE,"aw",@nobits
	.sectionflags	@""
	.align	16
	.zero		1024


//--------------------- .nv.shared.reserved.0     --------------------------
	.section	.nv.shared.reserved.0,"aw",@nobits
	.weak		__nv_reservedSMEM_offset_0_alias
	.size		__nv_reservedSMEM_offset_0_alias, 0, 64
	.other		__nv_reservedSMEM_offset_0_alias,@"STO_CUDA_RESERVED_SHARED STV_DEFAULT"
__nv_reservedSMEM_offset_0_alias:
	.zero		0
.nv.shared.reserved.0:
	.zero		64
	.weak		__nv_reservedSMEM_tcgen05_partition
	.type		__nv_reservedSMEM_tcgen05_partition,@object
	.size		__nv_reservedSMEM_tcgen05_partition,(.L_0 - __nv_reservedSMEM_tcgen05_partition)
__nv_reservedSMEM_tcgen05_partition:
	.zero		32
.L_0:


//--------------------- .nv.global                --------------------------
	.section	.nv.global,"aw",@nobits
.nv.global:
	.type		_ZN39_INTERNAL_63db8bab_4_k_cu_1d575f1e_85724cute1_E,@object
	.size		_ZN39_INTERNAL_63db8bab_4_k_cu_1d575f1e_85724cute1_E,(_ZN39_INTERNAL_63db8bab_4_k_cu_1d575f1e_85724cuda3std3__45__cpo6cbeginE - _ZN39_INTERNAL_63db8bab_4_k_cu_1d575f1e_85724cute1_E)
_ZN39_INTERNAL_63db8bab_4_k_cu_1d575f1e_85724cute1_E:
	.zero		1
	.type		_ZN39_INTERNAL_63db8bab_4_k_cu_1d575f1e_85724cuda3std3__45__cpo6cbeginE,@object
	.size		_ZN39_INTERNAL_63db8bab_4_k_cu_1d575f1e_85724cuda3std3__45__cpo6cbeginE,(_ZN39_INTERNAL_63db8bab_4_k_cu_1d575f1e_85724cuda3std3__48in_placeE - _ZN39_INTERNAL_63db8bab_4_k_cu_1d575f1e_85724cuda3std3__45__cpo6cbeginE)
_ZN39_INTERNAL_63db8bab_4_k_cu_1d575f1e_85724cuda3std3__45__cpo6cbeginE:
	.zero		1
	.type		_ZN39_INTERNAL_63db8bab_4_k_cu_1d575f1e_85724cuda3std3__48in_placeE,@object
	.size		_ZN39_INTERNAL_63db8bab_4_k_cu_1d575f1e_85724cuda3std3__48in_placeE,(_ZN39_INTERNAL_63db8bab_4_k_cu_1d575f1e_85724cuda3std6ranges3__45__cpo9iter_moveE - _ZN39_INTERNAL_63db8bab_4_k_cu_1d575f1e_85724cuda3std3__48in_placeE)
_ZN39_INTERNAL_63db8bab_4_k_cu_1d575f1e_85724cuda3std3__48in_placeE:
	.zero		1
	.type		_ZN39_INTERNAL_63db8bab_4_k_cu_1d575f1e_85724cuda3std6ranges3__45__cpo9iter_moveE,@object
	.size		_ZN39_INTERNAL_63db8bab_4_k_cu_1d575f1e_85724cuda3std6ranges3__45__cpo9iter_moveE,(_ZN39_INTERNAL_63db8bab_4_k_cu_1d575f1e_85724cuda3std3__45__cpo5beginE - _ZN39_INTERNAL_63db8bab_4_k_cu_1d575f1e_85724cuda3std6ranges3__45__cpo9iter_moveE)
_ZN39_INTERNAL_63db8bab_4_k_cu_1d575f1e_85724cuda3std6ranges3__45__cpo9iter_moveE:
	.zero		1
	.type		_ZN39_INTERNAL_63db8bab_4_k_cu_1d575f1e_85724cuda3std3__45__cpo5beginE,@object
	.size		_ZN39_INTERNAL_63db8bab_4_k_cu_1d575f1e_85724cuda3std3__45__cpo5beginE,(_ZN39_INTERNAL_63db8bab_4_k_cu_1d575f1e_85724cuda3std3__441_GLOBAL__N__63db8bab_4_k_cu_1d575f1e_85726ignoreE - _ZN39_INTERNAL_63db8bab_4_k_cu_1d575f1e_85724cuda3std3__45__cpo5beginE)
_ZN39_INTERNAL_63db8bab_4_k_cu_1d575f1e_85724cuda3std3__45__cpo5beginE:
	.zero		1
	.type		_ZN39_INTERNAL_63db8bab_4_k_cu_1d575f1e_85724cuda3std3__441_GLOBAL__N__63db8bab_4_k_cu_1d575f1e_85726ignoreE,@object
	.size		_ZN39_INTERNAL_63db8bab_4_k_cu_1d575f1e_85724cuda3std3__441_GLOBAL__N__63db8bab_4_k_cu_1d575f1e_85726ignoreE,(_ZN39_INTERNAL_63db8bab_4_k_cu_1d575f1e_85724cute7productE - _ZN39_INTERNAL_63db8bab_4_k_cu_1d575f1e_85724cuda3std3__441_GLOBAL__N__63db8bab_4_k_cu_1d575f1e_85726ignoreE)
_ZN39_INTERNAL_63db8bab_4_k_cu_1d575f1e_85724cuda3std3__441_GLOBAL__N__63db8bab_4_k_cu_1d575f1e_85726ignoreE:
	.zero		1
	.type		_ZN39_INTERNAL_63db8bab_4_k_cu_1d575f1e_85724cute7productE,@object
	.size		_ZN39_INTERNAL_63db8bab_4_k_cu_1d575f1e_85724cute7productE,(_ZN39_INTERNAL_63db8bab_4_k_cu_1d575f1e_85724cuda3std3__45__cpo3endE - _ZN39_INTERNAL_63db8bab_4_k_cu_1d575f1e_85724cute7productE)
_ZN39_INTERNAL_63db8bab_4_k_cu_1d575f1e_85724cute7productE:
	.zero		1
	.type		_ZN39_INTERNAL_63db8bab_4_k_cu_1d575f1e_85724cuda3std3__45__cpo3endE,@object
	.size		_ZN39_INTERNAL_63db8bab_4_k_cu_1d575f1e_85724cuda3std3__45__cpo3endE,(_ZN39_INTERNAL_63db8bab_4_k_cu_1d575f1e_85724cuda3std3__419piecewise_constructE - _ZN39_INTERNAL_63db8bab_4_k_cu_1d575f1e_85724cuda3std3__45__cpo3endE)
_ZN39_INTERNAL_63db8bab_4_k_cu_1d575f1e_85724cuda3std3__45__cpo3endE:
	.zero		1
	.type		_ZN39_INTERNAL_63db8bab_4_k_cu_1d575f1e_85724cuda3std3__419piecewise_constructE,@object
	.size		_ZN39_INTERNAL_63db8bab_4_k_cu_1d575f1e_85724cuda3std3__419piecewise_constructE,(_ZN39_INTERNAL_63db8bab_4_k_cu_1d575f1e_85724cuda3std3__45__cpo4cendE - _ZN39_INTERNAL_63db8bab_4_k_cu_1d575f1e_85724cuda3std3__419piecewise_constructE)
_ZN39_INTERNAL_63db8bab_4_k_cu_1d575f1e_85724cuda3std3__419piecewise_constructE:
	.zero		1
	.type		_ZN39_INTERNAL_63db8bab_4_k_cu_1d575f1e_85724cuda3std3__45__cpo4cendE,@object
	.size		_ZN39_INTERNAL_63db8bab_4_k_cu_1d575f1e_85724cuda3std3__45__cpo4cendE,(_ZN39_INTERNAL_63db8bab_4_k_cu_1d575f1e_85724cuda3std6ranges3__45__cpo4swapE - _ZN39_INTERNAL_63db8bab_4_k_cu_1d575f1e_85724cuda3std3__45__cpo4cendE)
_ZN39_INTERNAL_63db8bab_4_k_cu_1d575f1e_85724cuda3std3__45__cpo4cendE:
	.zero		1
	.type		_ZN39_INTERNAL_63db8bab_4_k_cu_1d575f1e_85724cuda3std6ranges3__45__cpo4swapE,@object
	.size		_ZN39_INTERNAL_63db8bab_4_k_cu_1d575f1e_85724cuda3std6ranges3__45__cpo4swapE,(.L_11 - _ZN39_INTERNAL_63db8bab_4_k_cu_1d575f1e_85724cuda3std6ranges3__45__cpo4swapE)
_ZN39_INTERNAL_63db8bab_4_k_cu_1d575f1e_85724cuda3std6ranges3__45__cpo4swapE:
	.zero		1
.L_11:


//--------------------- .nv.constant0._ZN7cutlass13device_kernelINS_4gemm6kernel13GemmUniversalIN4cute5tupleIJiiiiEEENS1_10collective13CollectiveMmaINS1_35MainloopSm100TmaUmmaWarpSpecializedILi3ELi2ELi4ENS5_IJNS4_1CILi2EEESB_NSA_ILi1EEEEEEEENS5_IJNSA_ILi128EEENSA_ILi256EEENSA_ILi32EEEEEENS_12float_e4m3_tENS5_IJlSC_lEEESJ_SK_NS4_8TiledMMAINS4_8MMA_AtomIJNS4_10MMA_TraitsINS4_25SM100_MMA_F8F6F4_2x1SM_SSEJSJ_SJ_fSF_SG_NS4_17integral_constantINS4_4UMMA5MajorELSR_0EEESS_NSP_INSQ_7ScaleInELST_0EEESU_EEEEEENS4_6LayoutINS5_IJSC_SC_SC_EEENS5_IJNSA_ILi0EEESZ_SZ_EEEEENS5_IJNS4_10UnderscoreES12_S12_EEEEENS4_28SM100_TMA_2SM_LOAD_MULTICASTENS4_14ComposedLayoutINS4_7SwizzleILi1ELi4ELi3EEENS4_18smem_ptr_flag_bitsILi8EEENSX_INS5_IJNSA_ILi8EEESH_EEENS5_IJSH_SC_EEEEEEEvNS4_8identityENS4_18SM100_TMA_2SM_LOADES1F_vS1G_EENS_8epilogue10collective18CollectiveEpilogueINS1J_23Sm100TmaWarpSpecializedILi4ELi2ELi32ELb0ELb0EEEJNS5_IJNSA_ILi64EEESG_SH_EEENS5_IJNSX_IS1O_SC_EENSX_INS5_IJSH_SB_EEENS5_IJSC_SF_EEEEEEEESJ_SK_SJ_SK_NS1J_6fusion15FusionCallbacksIS1N_NS1V_17LinearCombinationISJ_fSJ_fLNS_15FloatRoundStyleE2EEES1P_S1U_JEEENS4_5SM1004TMEM4LOAD26SM100_TMEM_LOAD_32dp32b32xENS4_13SM90_TMA_LOADES1F_NS4_39AutoVectorizingCopyWithAssumedAlignmentILi128EEENS4_14SM90_TMA_STOREES1F_S27_S27_EEEvvEEEEvNT_6ParamsE --------------------------
	.section	.nv.constant0._ZN7cutlass13device_kernelINS_4gemm6kernel13GemmUniversalIN4cute5tupleIJiiiiEEENS1_10collective13CollectiveMmaINS1_35MainloopSm100TmaUmmaWarpSpecializedILi3ELi2ELi4ENS5_IJNS4_1CILi2EEESB_NSA_ILi1EEEEEEEENS5_IJNSA_ILi128EEENSA_ILi256EEENSA_ILi32EEEEEENS_12float_e4m3_tENS5_IJlSC_lEEESJ_SK_NS4_8TiledMMAINS4_8MMA_AtomIJNS4_10MMA_TraitsINS4_25SM100_MMA_F8F6F4_2x1SM_SSEJSJ_SJ_fSF_SG_NS4_17integral_constantINS4_4UMMA5MajorELSR_0EEESS_NSP_INSQ_7ScaleInELST_0EEESU_EEEEEENS4_6LayoutINS5_IJSC_SC_SC_EEENS5_IJNSA_ILi0EEESZ_SZ_EEEEENS5_IJNS4_10UnderscoreES12_S12_EEEEENS4_28SM100_TMA_2SM_LOAD_MULTICASTENS4_14ComposedLayoutINS4_7SwizzleILi1ELi4ELi3EEENS4_18smem_ptr_flag_bitsILi8EEENSX_INS5_IJNSA_ILi8EEESH_EEENS5_IJSH_SC_EEEEEEEvNS4_8identityENS4_18SM100_TMA_2SM_LOADES1F_vS1G_EENS_8epilogue10collective18CollectiveEpilogueINS1J_23Sm100TmaWarpSpecializedILi4ELi2ELi32ELb0ELb0EEEJNS5_IJNSA_ILi64EEESG_SH_EEENS5_IJNSX_IS1O_SC_EENSX_INS5_IJSH_SB_EEENS5_IJSC_SF_EEEEEEEESJ_SK_SJ_SK_NS1J_6fusion15FusionCallbacksIS1N_NS1V_17LinearCombinationISJ_fSJ_fLNS_15FloatRoundStyleE2EEES1P_S1U_JEEENS4_5SM1004TMEM4LOAD26SM100_TMEM_LOAD_32dp32b32xENS4_13SM90_TMA_LOADES1F_NS4_39AutoVectorizingCopyWithAssumedAlignmentILi128EEENS4_14SM90_TMA_STOREES1F_S27_S27_EEEvvEEEEvNT_6ParamsE,"a",@progbits
	.sectionflags	@""
	.align	4
.nv.constant0._ZN7cutlass13device_kernelINS_4gemm6kernel13GemmUniversalIN4cute5tupleIJiiiiEEENS1_10collective13CollectiveMmaINS1_35MainloopSm100TmaUmmaWarpSpecializedILi3ELi2ELi4ENS5_IJNS4_1CILi2EEESB_NSA_ILi1EEEEEEEENS5_IJNSA_ILi128EEENSA_ILi256EEENSA_ILi32EEEEEENS_12float_e4m3_tENS5_IJlSC_lEEESJ_SK_NS4_8TiledMMAINS4_8MMA_AtomIJNS4_10MMA_TraitsINS4_25SM100_MMA_F8F6F4_2x1SM_SSEJSJ_SJ_fSF_SG_NS4_17integral_constantINS4_4UMMA5MajorELSR_0EEESS_NSP_INSQ_7ScaleInELST_0EEESU_EEEEEENS4_6LayoutINS5_IJSC_SC_SC_EEENS5_IJNSA_ILi0EEESZ_SZ_EEEEENS5_IJNS4_10UnderscoreES12_S12_EEEEENS4_28SM100_TMA_2SM_LOAD_MULTICASTENS4_14ComposedLayoutINS4_7SwizzleILi1ELi4ELi3EEENS4_18smem_ptr_flag_bitsILi8EEENSX_INS5_IJNSA_ILi8EEESH_EEENS5_IJSH_SC_EEEEEEEvNS4_8identityENS4_18SM100_TMA_2SM_LOADES1F_vS1G_EENS_8epilogue10collective18CollectiveEpilogueINS1J_23Sm100TmaWarpSpecializedILi4ELi2ELi32ELb0ELb0EEEJNS5_IJNSA_ILi64EEESG_SH_EEENS5_IJNSX_IS1O_SC_EENSX_INS5_IJSH_SB_EEENS5_IJSC_SF_EEEEEEEESJ_SK_SJ_SK_NS1J_6fusion15FusionCallbacksIS1N_NS1V_17LinearCombinationISJ_fSJ_fLNS_15FloatRoundStyleE2EEES1P_S1U_JEEENS4_5SM1004TMEM4LOAD26SM100_TMEM_LOAD_32dp32b32xENS4_13SM90_TMA_LOADES1F_NS4_39AutoVectorizingCopyWithAssumedAlignmentILi128EEENS4_14SM90_TMA_STOREES1F_S27_S27_EEEvvEEEEvNT_6ParamsE:
	.zero		2944


//--------------------- SYMBOLS --------------------------

	.type		.nv.reservedSmem.offset0,@object
	.size		.nv.reservedSmem.offset0,0x4
	.type		.nv.reservedSmem.cap,@object
	.size		.nv.reservedSmem.cap,0x4
	.type		__assertfail,@function
